	.headerflags	@"EF_CUDA_TEXMODE_UNIFIED EF_CUDA_64BIT_ADDRESS EF_CUDA_SM86 EF_CUDA_VIRTUAL_SM(EF_CUDA_SM86)"
	.elftype	@"ET_EXEC"


//--------------------- .nv.info                  --------------------------
	.section	.nv.info,"",@"SHT_CUDA_INFO"
	.align	4


	//----- nvinfo : EIATTR_REGCOUNT
	.align		4
        /*0000*/ 	.byte	0x04, 0x2f
        /*0002*/ 	.short	(.L_1 - .L_0)
	.align		4
.L_0:
        /*0004*/ 	.word	index@(triton_mm)
        /*0008*/ 	.word	0x00000080


	//----- nvinfo : EIATTR_MAX_STACK_SIZE
	.align		4
.L_1:
        /*000c*/ 	.byte	0x04, 0x23
        /*000e*/ 	.short	(.L_3 - .L_2)
	.align		4
.L_2:
        /*0010*/ 	.word	index@(triton_mm)
        /*0014*/ 	.word	0x00000000


	//----- nvinfo : EIATTR_MIN_STACK_SIZE
	.align		4
.L_3:
        /*0018*/ 	.byte	0x04, 0x12
        /*001a*/ 	.short	(.L_5 - .L_4)
	.align		4
.L_4:
        /*001c*/ 	.word	index@(triton_mm)
        /*0020*/ 	.word	0x00000000


	//----- nvinfo : EIATTR_FRAME_SIZE
	.align		4
.L_5:
        /*0024*/ 	.byte	0x04, 0x11
        /*0026*/ 	.short	(.L_7 - .L_6)
	.align		4
.L_6:
        /*0028*/ 	.word	index@(triton_mm)
        /*002c*/ 	.word	0x00000000
.L_7:


//--------------------- .nv.info.triton_mm        --------------------------
	.section	.nv.info.triton_mm,"",@"SHT_CUDA_INFO"
	.align	4


	//----- nvinfo : EIATTR_CUDA_API_VERSION
	.align		4
        /*0000*/ 	.byte	0x04, 0x37
        /*0002*/ 	.short	(.L_9 - .L_8)
.L_8:
        /*0004*/ 	.word	0x0000007b


	//----- nvinfo : EIATTR_SW2861232_WAR
	.align		4
.L_9:
        /*0008*/ 	.byte	0x01, 0x35
	.zero		2


	//----- nvinfo : EIATTR_PARAM_CBANK
	.align		4
        /*000c*/ 	.byte	0x04, 0x0a
        /*000e*/ 	.short	(.L_11 - .L_10)
	.align		4
.L_10:
        /*0010*/ 	.word	index@(.nv.constant0.triton_mm)
        /*0014*/ 	.short	0x0160
        /*0016*/ 	.short	0x001c


	//----- nvinfo : EIATTR_CBANK_PARAM_SIZE
	.align		4
.L_11:
        /*0018*/ 	.byte	0x03, 0x19
        /*001a*/ 	.short	0x001c


	//----- nvinfo : EIATTR_KPARAM_INFO
	.align		4
        /*001c*/ 	.byte	0x04, 0x17
        /*001e*/ 	.short	(.L_13 - .L_12)
.L_12:
        /*0020*/ 	.word	0x00000000
        /*0024*/ 	.short	0x0003
        /*0026*/ 	.short	0x0018
        /*0028*/ 	.byte	0x00, 0xf0, 0x11, 0x00


	//----- nvinfo : EIATTR_KPARAM_INFO
	.align		4
.L_13:
        /*002c*/ 	.byte	0x04, 0x17
        /*002e*/ 	.short	(.L_15 - .L_14)
.L_14:
        /*0030*/ 	.word	0x00000000
        /*0034*/ 	.short	0x0002
        /*0036*/ 	.short	0x0010
        /*0038*/ 	.byte	0x00, 0xf0, 0x21, 0x00


	//----- nvinfo : EIATTR_KPARAM_INFO
	.align		4
.L_15:
        /*003c*/ 	.byte	0x04, 0x17
        /*003e*/ 	.short	(.L_17 - .L_16)
.L_16:
        /*0040*/ 	.word	0x00000000
        /*0044*/ 	.short	0x0001
        /*0046*/ 	.short	0x0008
        /*0048*/ 	.byte	0x00, 0xf0, 0x21, 0x00


	//----- nvinfo : EIATTR_KPARAM_INFO
	.align		4
.L_17:
        /*004c*/ 	.byte	0x04, 0x17
        /*004e*/ 	.short	(.L_19 - .L_18)
.L_18:
        /*0050*/ 	.word	0x00000000
        /*0054*/ 	.short	0x0000
        /*0056*/ 	.short	0x0000
        /*0058*/ 	.byte	0x00, 0xf0, 0x21, 0x00


	//----- nvinfo : EIATTR_MAXREG_COUNT
	.align		4
.L_19:
        /*005c*/ 	.byte	0x03, 0x1b
        /*005e*/ 	.short	0x00ff


	//----- nvinfo : EIATTR_EXIT_INSTR_OFFSETS
	.align		4
        /*0060*/ 	.byte	0x04, 0x1c
        /*0062*/ 	.short	(.L_21 - .L_20)


	//   ....[0]....
.L_20:
        /*0064*/ 	.word	0x00000030


	//   ....[1]....
        /*0068*/ 	.word	0x00005aa0


	//   ....[2]....
        /*006c*/ 	.word	0x00005af0


	//----- nvinfo : EIATTR_MAX_THREADS
	.align		4
.L_21:
        /*0070*/ 	.byte	0x04, 0x05
        /*0072*/ 	.short	(.L_23 - .L_22)
.L_22:
        /*0074*/ 	.word	0x00000100
        /*0078*/ 	.word	0x00000001
        /*007c*/ 	.word	0x00000001
.L_23:


//--------------------- .nv.rel.action            --------------------------
	.section	.nv.rel.action,"",@"SHT_CUDA_RELOCINFO"
	.align	8
	.sectionentsize	8
        /*0000*/ 	.byte	0x73, 0x00, 0x00, 0x00, 0x00, 0x00, 0x00, 0x00, 0x00, 0x00, 0x00, 0x11, 0x25, 0x00, 0x05, 0x36


//--------------------- .nv.constant0.triton_mm   --------------------------
	.section	.nv.constant0.triton_mm,"a",@progbits
	.align	4
.nv.constant0.triton_mm:
	.zero		380


//--------------------- .text.triton_mm           --------------------------
	.section	.text.triton_mm,"ax",@progbits
	.sectionflags	@"SHF_BARRIERS=1"
	.sectioninfo	@"SHI_REGISTERS=128"
	.align	128
        .global         triton_mm
        .type           triton_mm,@function
        .size           triton_mm,(.L_x_3 - triton_mm)
        .other          triton_mm,@"STO_CUDA_ENTRY STV_DEFAULT"
triton_mm:
.text.triton_mm:
[----:B------:R-:W-:-:S02]  /*0000*/  MOV R1, c[0x0][0x28] ;  /* 0x00000a0000017a02 */ /* 0x000fc40000000f00 */
[----:B------:R-:W-:-:S04]  /*0010*/  MOV R0, c[0x0][0x178] ;  /* 0x00005e0000007a02 */ /* 0x000fc80000000f00 */
[----:B------:R-:W-:-:S13]  /*0020*/  LOP3.LUT P0, RZ, R0, 0xffffff, RZ, 0xc0, !PT ;  /* 0x00ffffff00ff7812 */ /* 0x000fda000780c0ff */
[----:B------:R-:W-:Y:S05]  /*0030*/  @!P0 EXIT ;  /* 0x000000000000894d */ /* 0x000fea0003800000 */
[----:B------:R-:W1:Y:S01]  /*0040*/  S2R R9, SR_CTAID.X ;  /* 0x0000000000097919 */ /* 0x000e620000002500 */
[----:B------:R-:W-:Y:S01]  /*0050*/  IADD3 R0, R0, 0x3f, RZ ;  /* 0x0000003f00007810 */ /* 0x000fe20007ffe0ff */
[----:B------:R-:W-:Y:S01]  /*0060*/  ULDC.64 UR10, c[0x0][0x118] ;  /* 0x00004600000a7ab9 */ /* 0x000fe20000000a00 */
[----:B------:R-:W-:Y:S01]  /*0070*/  IABS R12, c[0x0][0x178] ;  /* 0x00005e00000c7a13 */ /* 0x000fe20000000000 */
[----:B------:R-:W2:Y:S01]  /*0080*/  S2R R77, SR_TID.X ;  /* 0x00000000004d7919 */ /* 0x000ea20000002100 */
[----:B------:R-:W-:Y:S01]  /*0090*/  SHF.R.S32.HI R3, RZ, 0x1f, R0 ;  /* 0x0000001fff037819 */ /* 0x000fe20000011400 */
[----:B------:R-:W-:Y:S01]  /*00a0*/  CS2R R28, SRZ ;  /* 0x00000000001c7805 */ /* 0x000fe2000001ff00 */
[----:B------:R-:W-:Y:S01]  /*00b0*/  MOV R25, 0x4 ;  /* 0x0000000400197802 */ /* 0x000fe20000000f00 */
[----:B------:R-:W-:Y:S01]  /*00c0*/  CS2R R30, SRZ ;  /* 0x00000000001e7805 */ /* 0x000fe2000001ff00 */
[----:B------:R-:W-:Y:S01]  /*00d0*/  LEA.HI R3, R3, R0, RZ, 0x6 ;  /* 0x0000000003037211 */ /* 0x000fe200078f30ff */
[----:B------:R-:W-:Y:S01]  /*00e0*/  CS2R R44, SRZ ;  /* 0x00000000002c7805 */ /* 0x000fe2000001ff00 */
[----:B------:R-:W-:Y:S01]  /*00f0*/  MOV R82, 0xffffffe0 ;  /* 0xffffffe000527802 */ /* 0x000fe20000000f00 */
[----:B------:R-:W-:Y:S01]  /*0100*/  CS2R R46, SRZ ;  /* 0x00000000002e7805 */ /* 0x000fe2000001ff00 */
        /* <DEDUP_REMOVED lines=9> */
[----:B------:R-:W-:Y:S01]  /*01a0*/  UMOV UR4, URZ ;  /* 0x0000003f00047c82 */ /* 0x000fe20008000000 */
[----:B-1----:R-:W-:Y:S01]  /*01b0*/  SHF.R.S32.HI R2, RZ, 0x1f, R9 ;  /* 0x0000001fff027819 */ /* 0x002fe20000011409 */
[----:B------:R-:W-:Y:S01]  /*01c0*/  UMOV UR6, URZ ;  /* 0x0000003f00067c82 */ /* 0x000fe20008000000 */
[----:B------:R-:W-:Y:S01]  /*01d0*/  ISETP.GE.AND P1, PT, R9, RZ, PT ;  /* 0x000000ff0900720c */ /* 0x000fe20003f26270 */
[----:B------:R-:W-:Y:S01]  /*01e0*/  UMOV UR7, URZ ;  /* 0x0000003f00077c82 */ /* 0x000fe20008000000 */
[----:B------:R-:W-:Y:S01]  /*01f0*/  LEA.HI R4, R2, R9, RZ, 0x4 ;  /* 0x0000000902047211 */ /* 0x000fe200078f20ff */
[----:B------:R-:W-:-:S02]  /*0200*/  UMOV UR8, 0x6000 ;  /* 0x0000600000087882 */ /* 0x000fc40000000000 */
[----:B------:R-:W-:Y:S01]  /*0210*/  UMOV UR5, URZ ;  /* 0x0000003f00057c82 */ /* 0x000fe20008000000 */
[----:B------:R-:W-:Y:S02]  /*0220*/  SHF.R.S32.HI R2, RZ, 0x4, R4 ;  /* 0x00000004ff027819 */ /* 0x000fe40000011404 */
[----:B------:R-:W-:Y:S02]  /*0230*/  LOP3.LUT R4, R4, 0xfffffff0, RZ, 0xc0, !PT ;  /* 0xfffffff004047812 */ /* 0x000fe400078ec0ff */
[----:B------:R-:W-:Y:S02]  /*0240*/  SHF.L.U32 R0, R2, 0x3, RZ ;  /* 0x0000000302007819 */ /* 0x000fe400000006ff */
[----:B------:R-:W-:Y:S02]  /*0250*/  IADD3 R4, -R4, R9, RZ ;  /* 0x0000000904047210 */ /* 0x000fe40007ffe1ff */
[----:B------:R-:W-:-:S04]  /*0260*/  LEA.HI.SX32 R3, R3, -R0, 0x1a ;  /* 0x8000000003037211 */ /* 0x000fc800078fd2ff */
[----:B------:R-:W-:-:S04]  /*0270*/  IMNMX R5, R3, 0x8, PT ;  /* 0x0000000803057817 */ /* 0x000fc80003800200 */
[----:B------:R-:W-:-:S04]  /*0280*/  IABS R11, R5 ;  /* 0x00000005000b7213 */ /* 0x000fc80000000000 */
[----:B------:R-:W1:Y:S08]  /*0290*/  I2F.RP R6, R11 ;  /* 0x0000000b00067306 */ /* 0x000e700000209400 */
[----:B-1----:R-:W1:Y:S02]  /*02a0*/  MUFU.RCP R6, R6 ;  /* 0x0000000600067308 */ /* 0x002e640000001000 */
[----:B-1----:R-:W-:-:S02]  /*02b0*/  IADD3 R2, R6, 0xffffffe, RZ ;  /* 0x0ffffffe06027810 */ /* 0x002fc40007ffe0ff */
[----:B------:R-:W-:-:S04]  /*02c0*/  IABS R6, R9 ;  /* 0x0000000900067213 */ /* 0x000fc80000000000 */
[----:B------:R1:W3:Y:S02]  /*02d0*/  F2I.FTZ.U32.TRUNC.NTZ R3, R2 ;  /* 0x0000000200037305 */ /* 0x0002e4000021f000 */
[----:B-1----:R-:W-:Y:S02]  /*02e0*/  MOV R2, RZ ;  /* 0x000000ff00027202 */ /* 0x002fe40000000f00 */
[----:B---3--:R-:W-:-:S05]  /*02f0*/  IADD3 R8, RZ, -R3, RZ ;  /* 0x80000003ff087210 */ /* 0x008fca0007ffe0ff */
[----:B------:R-:W-:Y:S01]  /*0300*/  IMAD R7, R8, R11, RZ ;  /* 0x0000000b08077224 */ /* 0x000fe200078e02ff */
[----:B------:R-:W-:-:S03]  /*0310*/  IABS R8, R5 ;  /* 0x0000000500087213 */ /* 0x000fc60000000000 */
[----:B------:R-:W-:Y:S01]  /*0320*/  IMAD.HI.U32 R3, R3, R7, R2 ;  /* 0x0000000703037227 */ /* 0x000fe200078e0002 */
[----:B------:R-:W-:Y:S01]  /*0330*/  IADD3 R13, RZ, -R8, RZ ;  /* 0x80000008ff0d7210 */ /* 0x000fe20007ffe0ff */
[----:B------:R-:W1:Y:S01]  /*0340*/  I2F.RP R7, R12 ;  /* 0x0000000c00077306 */ /* 0x000e620000209400 */
[----:B------:R-:W-:Y:S02]  /*0350*/  IABS R8, R4 ;  /* 0x0000000400087213 */ /* 0x000fe40000000000 */
[----:B------:R-:W-:Y:S01]  /*0360*/  LOP3.LUT R4, R4, R5, RZ, 0x3c, !PT ;  /* 0x0000000504047212 */ /* 0x000fe200078e3cff */
[----:B------:R-:W-:-:S03]  /*0370*/  IMAD.HI.U32 R2, R3, R6, RZ ;  /* 0x0000000603027227 */ /* 0x000fc600078e00ff */
[----:B------:R-:W-:Y:S01]  /*0380*/  ISETP.GE.AND P3, PT, R4, RZ, PT ;  /* 0x000000ff0400720c */ /* 0x000fe20003f66270 */
[----:B------:R-:W-:Y:S02]  /*0390*/  IMAD R2, R2, R13, R6 ;  /* 0x0000000d02027224 */ /* 0x000fe400078e0206 */
[----:B------:R-:W-:-:S03]  /*03a0*/  IMAD.HI.U32 R6, R3, R8, RZ ;  /* 0x0000000803067227 */ /* 0x000fc600078e00ff */
[C---:B------:R-:W-:Y:S01]  /*03b0*/  ISETP.GT.U32.AND P0, PT, R11.reuse, R2, PT ;  /* 0x000000020b00720c */ /* 0x040fe20003f04070 */
[----:B------:R-:W-:Y:S01]  /*03c0*/  IMAD R8, R6, R13, R8 ;  /* 0x0000000d06087224 */ /* 0x000fe200078e0208 */
[----:B-1----:R-:W1:Y:S04]  /*03d0*/  MUFU.RCP R7, R7 ;  /* 0x0000000700077308 */ /* 0x002e680000001000 */
[----:B------:R-:W-:-:S07]  /*03e0*/  ISETP.GT.U32.AND P2, PT, R11, R8, PT ;  /* 0x000000080b00720c */ /* 0x000fce0003f44070 */
[----:B------:R-:W-:-:S04]  /*03f0*/  @!P0 IADD3 R2, R2, -R11, RZ ;  /* 0x8000000b02028210 */ /* 0x000fc80007ffe0ff */
[----:B------:R-:W-:Y:S02]  /*0400*/  ISETP.GT.U32.AND P0, PT, R11, R2, PT ;  /* 0x000000020b00720c */ /* 0x000fe40003f04070 */
[----:B-1----:R-:W-:Y:S02]  /*0410*/  IADD3 R10, R7, 0xffffffe, RZ ;  /* 0x0ffffffe070a7810 */ /* 0x002fe40007ffe0ff */
[----:B------:R-:W-:Y:S02]  /*0420*/  LOP3.LUT R7, RZ, R5, RZ, 0x33, !PT ;  /* 0x00000005ff077212 */ /* 0x000fe400078e33ff */
[----:B------:R-:W1:Y:S01]  /*0430*/  F2I.FTZ.U32.TRUNC.NTZ R3, R10 ;  /* 0x0000000a00037305 */ /* 0x000e62000021f000 */
[----:B------:R-:W-:Y:S02]  /*0440*/  @!P2 IADD3 R8, R8, -R11, RZ ;  /* 0x8000000b0808a210 */ /* 0x000fe40007ffe0ff */
[----:B------:R-:W-:-:S04]  /*0450*/  @!P2 IADD3 R6, R6, 0x1, RZ ;  /* 0x000000010606a810 */ /* 0x000fc80007ffe0ff */
[-C--:B------:R-:W-:Y:S02]  /*0460*/  @!P0 IADD3 R2, R2, -R11.reuse, RZ ;  /* 0x8000000b02028210 */ /* 0x080fe40007ffe0ff */
[----:B------:R-:W-:Y:S02]  /*0470*/  ISETP.NE.AND P0, PT, R5, RZ, PT ;  /* 0x000000ff0500720c */ /* 0x000fe40003f05270 */
[----:B------:R-:W-:Y:S02]  /*0480*/  @!P1 IADD3 R2, -R2, RZ, RZ ;  /* 0x000000ff02029210 */ /* 0x000fe40007ffe1ff */
[----:B------:R-:W-:Y:S02]  /*0490*/  ISETP.GE.U32.AND P1, PT, R8, R11, PT ;  /* 0x0000000b0800720c */ /* 0x000fe40003f26070 */
[----:B------:R-:W-:Y:S02]  /*04a0*/  SEL R9, R7, R2, !P0 ;  /* 0x0000000207097207 */ /* 0x000fe40004000000 */
[----:B--2---:R-:W-:-:S02]  /*04b0*/  SHF.R.U32.HI R2, RZ, 0x3, R77 ;  /* 0x00000003ff027819 */ /* 0x004fc4000001164d */
[----:B------:R-:W-:Y:S02]  /*04c0*/  IADD3 R0, R0, R9, RZ ;  /* 0x0000000900007210 */ /* 0x000fe40007ffe0ff */
[----:B------:R-:W-:Y:S02]  /*04d0*/  SGXT.U32 R9, R2, 0x5 ;  /* 0x000000050209781a */ /* 0x000fe40000000000 */
[----:B------:R-:W-:Y:S02]  /*04e0*/  SHF.L.U32 R0, R0, 0x6, RZ ;  /* 0x0000000600007819 */ /* 0x000fe400000006ff */
[----:B-1----:R-:W-:Y:S02]  /*04f0*/  IADD3 R13, RZ, -R3, RZ ;  /* 0x80000003ff0d7210 */ /* 0x002fe40007ffe0ff */
[----:B------:R-:W-:Y:S02]  /*0500*/  LOP3.LUT R10, R0, R9, RZ, 0xfc, !PT ;  /* 0x00000009000a7212 */ /* 0x000fe400078efcff */
[----:B------:R-:W-:Y:S01]  /*0510*/  MOV R2, RZ ;  /* 0x000000ff00027202 */ /* 0x000fe20000000f00 */
[----:B------:R-:W-:Y:S01]  /*0520*/  IMAD R5, R13, R12, RZ ;  /* 0x0000000c0d057224 */ /* 0x000fe200078e02ff */
[----:B------:R-:W-:-:S02]  /*0530*/  IABS R8, R10 ;  /* 0x0000000a00087213 */ /* 0x000fc40000000000 */
[----:B------:R-:W-:Y:S01]  /*0540*/  LOP3.LUT R14, R0, 0x20, R9, 0xfe, !PT ;  /* 0x00000020000e7812 */ /* 0x000fe200078efe09 */
[----:B------:R-:W-:Y:S01]  /*0550*/  IMAD.HI.U32 R2, R3, R5, R2 ;  /* 0x0000000503027227 */ /* 0x000fe200078e0002 */
[----:B------:R-:W-:Y:S02]  /*0560*/  MOV R5, R8 ;  /* 0x0000000800057202 */ /* 0x000fe40000000f00 */
[----:B------:R-:W-:Y:S02]  /*0570*/  IABS R11, R14 ;  /* 0x0000000e000b7213 */ /* 0x000fe40000000000 */
[----:B------:R-:W-:Y:S01]  /*0580*/  @P1 IADD3 R6, R6, 0x1, RZ ;  /* 0x0000000106061810 */ /* 0x000fe20007ffe0ff */
[----:B------:R-:W-:-:S03]  /*0590*/  IMAD.HI.U32 R3, R2, R5, RZ ;  /* 0x0000000502037227 */ /* 0x000fc600078e00ff */
[----:B------:R-:W-:Y:S01]  /*05a0*/  @!P3 IADD3 R6, -R6, RZ, RZ ;  /* 0x000000ff0606b210 */ /* 0x000fe20007ffe1ff */
[----:B------:R-:W-:Y:S01]  /*05b0*/  IMAD.HI.U32 R2, R2, R11, RZ ;  /* 0x0000000b02027227 */ /* 0x000fe200078e00ff */
[----:B------:R-:W-:Y:S02]  /*05c0*/  IADD3 R3, -R3, RZ, RZ ;  /* 0x000000ff03037210 */ /* 0x000fe40007ffe1ff */
[----:B------:R-:W-:Y:S02]  /*05d0*/  ISETP.GE.AND P3, PT, R14, RZ, PT ;  /* 0x000000ff0e00720c */ /* 0x000fe40003f66270 */
[----:B------:R-:W-:Y:S01]  /*05e0*/  IADD3 R2, -R2, RZ, RZ ;  /* 0x000000ff02027210 */ /* 0x000fe20007ffe1ff */
[C---:B------:R-:W-:Y:S01]  /*05f0*/  IMAD R4, R12.reuse, R3, R5 ;  /* 0x000000030c047224 */ /* 0x040fe200078e0205 */
[----:B------:R-:W-:Y:S02]  /*0600*/  SHF.R.U32.HI R3, RZ, 0x5, R77 ;  /* 0x00000005ff037819 */ /* 0x000fe4000001164d */
[----:B------:R-:W-:Y:S01]  /*0610*/  SHF.L.U32 R77, R77, 0x2, RZ ;  /* 0x000000024d4d7819 */ /* 0x000fe200000006ff */
[C---:B------:R-:W-:Y:S01]  /*0620*/  IMAD R5, R12.reuse, R2, R11 ;  /* 0x000000020c057224 */ /* 0x040fe200078e020b */
[----:B------:R-:W-:-:S02]  /*0630*/  ISETP.GT.U32.AND P1, PT, R12, R4, PT ;  /* 0x000000040c00720c */ /* 0x000fc40003f24070 */
[----:B------:R-:W-:Y:S02]  /*0640*/  SEL R2, R7, R6, !P0 ;  /* 0x0000000607027207 */ /* 0x000fe40004000000 */
[----:B------:R-:W-:Y:S02]  /*0650*/  ISETP.GT.U32.AND P2, PT, R12, R5, PT ;  /* 0x000000050c00720c */ /* 0x000fe40003f44070 */
[----:B------:R-:W-:Y:S02]  /*0660*/  SGXT.U32 R3, R3, 0x3 ;  /* 0x000000030303781a */ /* 0x000fe40000000000 */
[----:B------:R-:W-:Y:S02]  /*0670*/  SHF.R.S32.HI R6, RZ, 0x18, R2 ;  /* 0x00000018ff067819 */ /* 0x000fe40000011402 */
[----:B------:R-:W-:Y:S02]  /*0680*/  SHF.L.U32 R2, R2, 0x7, RZ ;  /* 0x0000000702027819 */ /* 0x000fe400000006ff */
[----:B------:R-:W-:-:S02]  /*0690*/  LOP3.LUT R3, R0, R3, RZ, 0xfc, !PT ;  /* 0x0000000300037212 */ /* 0x000fc400078efcff */
[-C--:B------:R-:W-:Y:S02]  /*06a0*/  @!P1 IADD3 R4, R4, -R12.reuse, RZ ;  /* 0x8000000c04049210 */ /* 0x080fe40007ffe0ff */
[----:B------:R-:W-:Y:S02]  /*06b0*/  SGXT R0, R6, 0x1 ;  /* 0x000000010600781a */ /* 0x000fe40000000200 */
[----:B------:R-:W-:Y:S02]  /*06c0*/  @!P2 IADD3 R5, R5, -R12, RZ ;  /* 0x8000000c0505a210 */ /* 0x000fe40007ffe0ff */
[----:B------:R-:W-:Y:S02]  /*06d0*/  LOP3.LUT R11, R2, R9, RZ, 0xfc, !PT ;  /* 0x00000009020b7212 */ /* 0x000fe400078efcff */
[C---:B------:R-:W-:Y:S02]  /*06e0*/  ISETP.GT.U32.AND P2, PT, R12.reuse, R5, PT ;  /* 0x000000050c00720c */ /* 0x040fe40003f44070 */
[----:B------:R-:W-:-:S02]  /*06f0*/  ISETP.GT.U32.AND P0, PT, R12, R4, PT ;  /* 0x000000040c00720c */ /* 0x000fc40003f04070 */
[----:B------:R-:W-:Y:S02]  /*0700*/  LEA.HI R6, R0, R11, RZ, 0x8 ;  /* 0x0000000b00067211 */ /* 0x000fe400078f40ff */
[----:B------:R-:W-:Y:S02]  /*0710*/  ISETP.GE.AND P1, PT, R10, RZ, PT ;  /* 0x000000ff0a00720c */ /* 0x000fe40003f26270 */
[----:B------:R-:W-:Y:S02]  /*0720*/  LOP3.LUT R6, R6, 0xffffff00, RZ, 0xc0, !PT ;  /* 0xffffff0006067812 */ /* 0x000fe400078ec0ff */
[C-C-:B------:R-:W-:Y:S02]  /*0730*/  LOP3.LUT R13, R2.reuse, 0x20, R9.reuse, 0xfe, !PT ;  /* 0x00000020020d7812 */ /* 0x140fe400078efe09 */
[C-C-:B------:R-:W-:Y:S02]  /*0740*/  LOP3.LUT R15, R2.reuse, 0x40, R9.reuse, 0xfe, !PT ;  /* 0x00000040020f7812 */ /* 0x140fe400078efe09 */
[----:B------:R-:W-:-:S02]  /*0750*/  LOP3.LUT R17, R2, 0x60, R9, 0xfe, !PT ;  /* 0x0000006002117812 */ /* 0x000fc400078efe09 */
[----:B------:R-:W-:Y:S02]  /*0760*/  @!P2 IADD3 R5, R5, -R12, RZ ;  /* 0x8000000c0505a210 */ /* 0x000fe40007ffe0ff */
[----:B------:R-:W-:Y:S02]  /*0770*/  IADD3 R11, R11, -R6, RZ ;  /* 0x800000060b0b7210 */ /* 0x000fe40007ffe0ff */
[C---:B------:R-:W-:Y:S02]  /*0780*/  LEA.HI R7, R0.reuse, R13, RZ, 0x8 ;  /* 0x0000000d00077211 */ /* 0x040fe400078f40ff */
[----:B------:R-:W-:Y:S02]  /*0790*/  LEA.HI R8, R0, R15, RZ, 0x8 ;  /* 0x0000000f00087211 */ /* 0x000fe400078f40ff */
[----:B------:R-:W-:Y:S02]  /*07a0*/  @!P0 IADD3 R4, R4, -R12, RZ ;  /* 0x8000000c04048210 */ /* 0x000fe40007ffe0ff */
[----:B------:R-:W-:-:S02]  /*07b0*/  LEA.HI R6, R0, R17, RZ, 0x8 ;  /* 0x0000001100067211 */ /* 0x000fc400078f40ff */
[----:B------:R-:W-:Y:S02]  /*07c0*/  MOV R0, R5 ;  /* 0x0000000500007202 */ /* 0x000fe40000000f00 */
[----:B------:R-:W-:Y:S02]  /*07d0*/  LOP3.LUT R7, R7, 0xffffff00, RZ, 0xc0, !PT ;  /* 0xffffff0007077812 */ /* 0x000fe400078ec0ff */
[----:B------:R-:W-:Y:S02]  /*07e0*/  ISETP.NE.AND P0, PT, RZ, c[0x0][0x178], PT ;  /* 0x00005e00ff007a0c */ /* 0x000fe40003f05270 */
[----:B------:R-:W-:Y:S02]  /*07f0*/  LOP3.LUT R5, RZ, c[0x0][0x178], RZ, 0x33, !PT ;  /* 0x00005e00ff057a12 */ /* 0x000fe400078e33ff */
[----:B------:R-:W-:Y:S02]  /*0800*/  @!P1 IADD3 R4, -R4, RZ, RZ ;  /* 0x000000ff04049210 */ /* 0x000fe40007ffe1ff */
[----:B------:R-:W-:-:S02]  /*0810*/  @!P3 IADD3 R0, -R0, RZ, RZ ;  /* 0x000000ff0000b210 */ /* 0x000fc40007ffe1ff */
[----:B------:R-:W-:Y:S02]  /*0820*/  LOP3.LUT R8, R8, 0xffffff00, RZ, 0xc0, !PT ;  /* 0xffffff0008087812 */ /* 0x000fe400078ec0ff */
[----:B------:R-:W-:Y:S02]  /*0830*/  IADD3 R13, R13, -R7, RZ ;  /* 0x800000070d0d7210 */ /* 0x000fe40007ffe0ff */
[----:B------:R-:W-:Y:S02]  /*0840*/  LOP3.LUT R6, R6, 0xffffff00, RZ, 0xc0, !PT ;  /* 0xffffff0006067812 */ /* 0x000fe400078ec0ff */
[----:B------:R-:W-:Y:S02]  /*0850*/  SEL R19, R5, R4, !P0 ;  /* 0x0000000405137207 */ /* 0x000fe40004000000 */
[----:B------:R-:W-:Y:S02]  /*0860*/  LOP3.LUT R40, R77, 0x1c, RZ, 0xc0, !PT ;  /* 0x0000001c4d287812 */ /* 0x000fe400078ec0ff */
[----:B------:R-:W-:-:S02]  /*0870*/  SEL R7, R5, R0, !P0 ;  /* 0x0000000005077207 */ /* 0x000fc40004000000 */
[----:B------:R-:W-:Y:S01]  /*0880*/  LOP3.LUT R0, R9, 0x20, RZ, 0xfc, !PT ;  /* 0x0000002009007812 */ /* 0x000fe200078efcff */
[--C-:B------:R-:W-:Y:S01]  /*0890*/  IMAD R14, R19, 0x238, R40.reuse ;  /* 0x00000238130e7824 */ /* 0x100fe200078e0228 */
[----:B------:R-:W-:Y:S01]  /*08a0*/  IADD3 R15, R15, -R8, RZ ;  /* 0x800000080f0f7210 */ /* 0x000fe20007ffe0ff */
[--C-:B------:R-:W-:Y:S01]  /*08b0*/  IMAD R7, R7, 0x238, R40.reuse ;  /* 0x0000023807077824 */ /* 0x100fe200078e0228 */
[----:B------:R-:W-:Y:S01]  /*08c0*/  IADD3 R17, R17, -R6, RZ ;  /* 0x8000000611117210 */ /* 0x000fe20007ffe0ff */
[--C-:B------:R-:W-:Y:S01]  /*08d0*/  IMAD R11, R11, 0x238, R40.reuse ;  /* 0x000002380b0b7824 */ /* 0x100fe200078e0228 */
[-C--:B------:R-:W-:Y:S01]  /*08e0*/  LEA R83, R9, R40.reuse, 0x5 ;  /* 0x0000002809537211 */ /* 0x080fe200078e28ff */
[--C-:B------:R-:W-:Y:S01]  /*08f0*/  IMAD R22, R15, 0x238, R40.reuse ;  /* 0x000002380f167824 */ /* 0x100fe200078e0228 */
[----:B------:R-:W-:Y:S01]  /*0900*/  LOP3.LUT R4, R9, 0x40, RZ, 0xfc, !PT ;  /* 0x0000004009047812 */ /* 0x000fe200078efcff */
[--C-:B------:R-:W-:Y:S01]  /*0910*/  IMAD R13, R13, 0x238, R40.reuse ;  /* 0x000002380d0d7824 */ /* 0x100fe200078e0228 */
[----:B------:R-:W-:Y:S01]  /*0920*/  LEA R0, R0, R40, 0x5 ;  /* 0x0000002800007211 */ /* 0x000fe200078e28ff */
[----:B------:R-:W-:Y:S01]  /*0930*/  IMAD R24, R17, 0x238, R40 ;  /* 0x0000023811187824 */ /* 0x000fe200078e0228 */
[----:B------:R-:W-:Y:S01]  /*0940*/  LOP3.LUT R5, R9, 0x60, RZ, 0xfc, !PT ;  /* 0x0000006009057812 */ /* 0x000fe200078efcff */
[----:B------:R-:W-:Y:S01]  /*0950*/  IMAD.WIDE R14, R14, R25, c[0x0][0x160] ;  /* 0x000058000e0e7625 */ /* 0x000fe200078e0219 */
[----:B------:R-:W-:-:S02]  /*0960*/  SHF.L.U32 R83, R83, 0x2, RZ ;  /* 0x0000000253537819 */ /* 0x000fc400000006ff */
[-C--:B------:R-:W-:Y:S01]  /*0970*/  LEA R4, R4, R40.reuse, 0x5 ;  /* 0x0000002804047211 */ /* 0x080fe200078e28ff */
[-C--:B------:R-:W-:Y:S01]  /*0980*/  IMAD.WIDE R16, R7, R25.reuse, c[0x0][0x160] ;  /* 0x0000580007107625 */ /* 0x080fe200078e0219 */
[----:B------:R-:W-:Y:S01]  /*0990*/  SHF.L.U32 R81, R0, 0x2, RZ ;  /* 0x0000000200517819 */ /* 0x000fe200000006ff */
[----:B------:R1:W-:Y:S01]  /*09a0*/  LDGSTS.E.BYPASS.128 [R83], [R14.64] ;  /* 0x000000000e537fae */ /* 0x0003e2000b901c4a */
[----:B------:R-:W-:Y:S01]  /*09b0*/  LEA R5, R5, R40, 0x5 ;  /* 0x0000002805057211 */ /* 0x000fe200078e28ff */
[-C--:B------:R-:W-:Y:S01]  /*09c0*/  IMAD.WIDE R18, R11, R25.reuse, c[0x0][0x168] ;  /* 0x00005a000b127625 */ /* 0x080fe200078e0219 */
[----:B------:R-:W-:Y:S01]  /*09d0*/  SHF.L.U32 R80, R4, 0x2, RZ ;  /* 0x0000000204507819 */ /* 0x000fe200000006ff */
[----:B------:R2:W-:Y:S01]  /*09e0*/  LDGSTS.E.BYPASS.128 [R81], [R16.64] ;  /* 0x0000000010517fae */ /* 0x0005e2000b901c4a */
[----:B------:R-:W-:Y:S01]  /*09f0*/  SHF.L.U32 R79, R5, 0x2, RZ ;  /* 0x00000002054f7819 */ /* 0x000fe200000006ff */
[-C--:B------:R-:W-:Y:S01]  /*0a00*/  IMAD.WIDE R20, R13, R25.reuse, c[0x0][0x168] ;  /* 0x00005a000d147625 */ /* 0x080fe200078e0219 */
[----:B------:R-:W-:Y:S01]  /*0a10*/  IADD3 R4, P1, R14, 0x180, RZ ;  /* 0x000001800e047810 */ /* 0x000fe20007f3e0ff */
[----:B------:R-:W0:Y:S01]  /*0a20*/  LDGDEPBAR ;  /* 0x00000000000079af */ /* 0x000e220000000000 */
[----:B------:R-:W-:Y:S01]  /*0a30*/  IADD3 R5, P0, R16, 0x180, RZ ;  /* 0x0000018010057810 */ /* 0x000fe20007f1e0ff */
[----:B------:R-:W-:Y:S01]  /*0a40*/  IMAD.WIDE R22, R22, R25, c[0x0][0x168] ;  /* 0x00005a0016167625 */ /* 0x000fe200078e0219 */
[----:B------:R-:W-:Y:S01]  /*0a50*/  IADD3.X R6, RZ, R15, RZ, P1, !PT ;  /* 0x0000000fff067210 */ /* 0x000fe20000ffe4ff */
[----:B------:R2:W-:Y:S01]  /*0a60*/  LDGSTS.E.BYPASS.128 [R83+0x6000], [R18.64] ;  /* 0x0600000012537fae */ /* 0x0005e2000b901c4a */
[----:B------:R-:W-:Y:S01]  /*0a70*/  IADD3.X R8, RZ, R17, RZ, P0, !PT ;  /* 0x00000011ff087210 */ /* 0x000fe200007fe4ff */
[----:B------:R-:W-:Y:S01]  /*0a80*/  IMAD.WIDE R24, R24, R25, c[0x0][0x168] ;  /* 0x00005a0018187625 */ /* 0x000fe200078e0219 */
[----:B------:R-:W-:Y:S01]  /*0a90*/  IADD3 R7, P1, R18, 0x180, RZ ;  /* 0x0000018012077810 */ /* 0x000fe20007f3e0ff */
[----:B------:R3:W-:Y:S01]  /*0aa0*/  LDGSTS.E.BYPASS.128 [R81+0x6000], [R20.64] ;  /* 0x0600000014517fae */ /* 0x0007e2000b901c4a */
[----:B------:R-:W-:-:S02]  /*0ab0*/  IADD3 R9, P0, R20, 0x180, RZ ;  /* 0x0000018014097810 */ /* 0x000fc40007f1e0ff */
[----:B------:R-:W-:Y:S01]  /*0ac0*/  IADD3.X R10, RZ, R19, RZ, P1, !PT ;  /* 0x00000013ff0a7210 */ /* 0x000fe20000ffe4ff */
[----:B------:R4:W-:Y:S01]  /*0ad0*/  LDGSTS.E.BYPASS.128 [R80+0x6000], [R22.64] ;  /* 0x0600000016507fae */ /* 0x0009e2000b901c4a */
[----:B------:R-:W-:Y:S02]  /*0ae0*/  IADD3.X R12, RZ, R21, RZ, P0, !PT ;  /* 0x00000015ff0c7210 */ /* 0x000fe400007fe4ff */
[----:B------:R-:W-:Y:S01]  /*0af0*/  IADD3 R11, P1, R22, 0x180, RZ ;  /* 0x00000180160b7810 */ /* 0x000fe20007f3e0ff */
[----:B------:R1:W-:Y:S01]  /*0b00*/  LDGSTS.E.BYPASS.128 [R79+0x6000], [R24.64] ;  /* 0x06000000184f7fae */ /* 0x0003e2000b901c4a */
[----:B------:R-:W-:Y:S02]  /*0b10*/  IADD3 R13, P0, R24, 0x180, RZ ;  /* 0x00000180180d7810 */ /* 0x000fe40007f1e0ff */
[----:B------:R-:W-:Y:S01]  /*0b20*/  IADD3 R76, -R40, 0x1d8, RZ ;  /* 0x000001d8284c7810 */ /* 0x000fe20007ffe1ff */
[----:B------:R-:W0:Y:S01]  /*0b30*/  LDGDEPBAR ;  /* 0x00000000000079af */ /* 0x000e220000000000 */
[----:B------:R-:W-:-:S02]  /*0b40*/  LOP3.LUT R78, R77, 0xf80, RZ, 0xc0, !PT ;  /* 0x00000f804d4e7812 */ /* 0x000fc400078ec0ff */
[----:B------:R-:W-:Y:S01]  /*0b50*/  MOV R0, 0x2 ;  /* 0x0000000200007802 */ /* 0x000fe20000000f00 */
[----:B------:R-:W-:Y:S06]  /*0b60*/  BAR.SYNC 0x0 ;  /* 0x0000000000007b1d */ /* 0x000fec0000000000 */
[----:B------:R-:W-:Y:S01]  /*0b70*/  @!PT LDS RZ, [RZ] ;  /* 0x00000000fffff984 */ /* 0x000fe20000000800 */
[----:B------:R-:W-:Y:S01]  /*0b80*/  @!PT LDS RZ, [RZ] ;  /* 0x00000000fffff984 */ /* 0x000fe20000000800 */
[----:B------:R-:W-:Y:S01]  /*0b90*/  @!PT LDS RZ, [RZ] ;  /* 0x00000000fffff984 */ /* 0x000fe20000000800 */
[----:B------:R1:W-:Y:S01]  /*0ba0*/  LDGSTS.E.BYPASS.128 [R83+0x2000], [R14.64+0x80] ;  /* 0x020000800e537fae */ /* 0x0003e2000b901c4a */
[----:B------:R-:W-:Y:S02]  /*0bb0*/  LOP3.LUT R77, R77, 0x7c, RZ, 0xc0, !PT ;  /* 0x0000007c4d4d7812 */ /* 0x000fe400078ec0ff */
[----:B------:R-:W-:Y:S01]  /*0bc0*/  IMNMX.U32 R76, R76, 0x1d8, PT ;  /* 0x000001d84c4c7817 */ /* 0x000fe20003800000 */
[----:B------:R2:W-:Y:S04]  /*0bd0*/  LDGSTS.E.BYPASS.128 [R81+0x2000], [R16.64+0x80] ;  /* 0x0200008010517fae */ /* 0x0005e8000b901c4a */
[----:B------:R-:W0:Y:S04]  /*0be0*/  LDGDEPBAR ;  /* 0x00000000000079af */ /* 0x000e280000000000 */
[----:B------:R2:W-:Y:S04]  /*0bf0*/  LDGSTS.E.BYPASS.128 [R83+0xa000], [R18.64+0x80] ;  /* 0x0a00008012537fae */ /* 0x0005e8000b901c4a */
[----:B------:R3:W-:Y:S04]  /*0c00*/  LDGSTS.E.BYPASS.128 [R81+0xa000], [R20.64+0x80] ;  /* 0x0a00008014517fae */ /* 0x0007e8000b901c4a */
[----:B------:R4:W-:Y:S04]  /*0c10*/  LDGSTS.E.BYPASS.128 [R80+0xa000], [R22.64+0x80] ;  /* 0x0a00008016507fae */ /* 0x0009e8000b901c4a */
[----:B------:R1:W-:Y:S04]  /*0c20*/  LDGSTS.E.BYPASS.128 [R79+0xa000], [R24.64+0x80] ;  /* 0x0a000080184f7fae */ /* 0x0003e8000b901c4a */
[----:B------:R-:W0:Y:S04]  /*0c30*/  LDGDEPBAR ;  /* 0x00000000000079af */ /* 0x000e280000000000 */
[----:B------:R-:W-:Y:S06]  /*0c40*/  BAR.SYNC 0x0 ;  /* 0x0000000000007b1d */ /* 0x000fec0000000000 */
[----:B------:R-:W-:Y:S01]  /*0c50*/  @!PT LDS RZ, [RZ] ;  /* 0x00000000fffff984 */ /* 0x000fe20000000800 */
[----:B------:R-:W-:Y:S01]  /*0c60*/  @!PT LDS RZ, [RZ] ;  /* 0x00000000fffff984 */ /* 0x000fe20000000800 */
[----:B------:R-:W-:Y:S01]  /*0c70*/  @!PT LDS RZ, [RZ] ;  /* 0x00000000fffff984 */ /* 0x000fe20000000800 */
[----:B------:R1:W-:Y:S04]  /*0c80*/  LDGSTS.E.BYPASS.128 [R83+0x4000], [R14.64+0x100] ;  /* 0x040001000e537fae */ /* 0x0003e8000b901c4a */
[----:B------:R2:W-:Y:S04]  /*0c90*/  LDGSTS.E.BYPASS.128 [R81+0x4000], [R16.64+0x100] ;  /* 0x0400010010517fae */ /* 0x0005e8000b901c4a */
[----:B------:R-:W0:Y:S04]  /*0ca0*/  LDGDEPBAR ;  /* 0x00000000000079af */ /* 0x000e280000000000 */
[----:B------:R2:W-:Y:S01]  /*0cb0*/  LDGSTS.E.BYPASS.128 [R83+0xe000], [R18.64+0x100] ;  /* 0x0e00010012537fae */ /* 0x0005e2000b901c4a */
[----:B-1----:R-:W-:-:S02]  /*0cc0*/  IADD3.X R14, RZ, R23, RZ, P1, !PT ;  /* 0x00000017ff0e7210 */ /* 0x002fc40000ffe4ff */
[----:B------:R-:W-:Y:S01]  /*0cd0*/  IADD3.X R15, RZ, R25, RZ, P0, !PT ;  /* 0x00000019ff0f7210 */ /* 0x000fe200007fe4ff */
[----:B------:R3:W-:Y:S04]  /*0ce0*/  LDGSTS.E.BYPASS.128 [R81+0xe000], [R20.64+0x100] ;  /* 0x0e00010014517fae */ /* 0x0007e8000b901c4a */
[----:B------:R4:W-:Y:S04]  /*0cf0*/  LDGSTS.E.BYPASS.128 [R80+0xe000], [R22.64+0x100] ;  /* 0x0e00010016507fae */ /* 0x0009e8000b901c4a */
[----:B------:R1:W-:Y:S04]  /*0d00*/  LDGSTS.E.BYPASS.128 [R79+0xe000], [R24.64+0x100] ;  /* 0x0e000100184f7fae */ /* 0x0003e8000b901c4a */
[----:B------:R-:W0:Y:S01]  /*0d10*/  LDGDEPBAR ;  /* 0x00000000000079af */ /* 0x000e220000000000 */
[----:B---3--:R-:W-:Y:S01]  /*0d20*/  CS2R R20, SRZ ;  /* 0x0000000000147805 */ /* 0x008fe2000001ff00 */
[----:B----4-:R-:W-:Y:S01]  /*0d30*/  CS2R R22, SRZ ;  /* 0x0000000000167805 */ /* 0x010fe2000001ff00 */
[----:B-1----:R-:W-:Y:S01]  /*0d40*/  CS2R R24, SRZ ;  /* 0x0000000000187805 */ /* 0x002fe2000001ff00 */
[----:B------:R-:W-:-:S04]  /*0d50*/  DEPBAR.LE SB0, 0x4 ;  /* 0x000081000000791a */ /* 0x000fc80000000000 */
[----:B--2---:R-:W-:Y:S06]  /*0d60*/  BAR.SYNC 0x0 ;  /* 0x0000000000007b1d */ /* 0x004fec0000000000 */
.L_x_1:
[----:B------:R-:W-:Y:S01]  /*0d70*/  LEA R84, R77, UR8, 0x7 ;  /* 0x000000084d547c11 */ /* 0x000fe2000f8e38ff */
[----:B------:R-:W-:Y:S01]  /*0d80*/  LDS.128 R16, [R78.X4+UR5] ;  /* 0x000000054e107984 */ /* 0x000fe20008004c00 */
[----:B------:R-:W-:Y:S01]  /*0d90*/  IADD3 R0, R0, 0x1, RZ ;  /* 0x0000000100007810 */ /* 0x000fe20007ffe0ff */
[----:B------:R-:W-:Y:S01]  /*0da0*/  UIADD3 UR4, UR4, 0x1, URZ ;  /* 0x0000000104047890 */ /* 0x000fe2000fffe03f */
[----:B------:R-:W-:Y:S01]  /*0db0*/  IADD3 R82, R82, 0x20, RZ ;  /* 0x0000002052527810 */ /* 0x000fe20007ffe0ff */
[----:B------:R-:W1:Y:S01]  /*0dc0*/  LDS.128 R48, [R84+0x80] ;  /* 0x0000800054307984 */ /* 0x000e620000000c00 */
[C---:B------:R-:W-:Y:S01]  /*0dd0*/  ISETP.GE.AND P1, PT, R0.reuse, 0x3, PT ;  /* 0x000000030000780c */ /* 0x040fe20003f26270 */
[----:B------:R-:W-:Y:S02]  /*0de0*/  UISETP.GE.AND UP0, UPT, UR4, 0x3, UPT ;  /* 0x000000030400788c */ /* 0x000fe4000bf06270 */
[----:B------:R-:W2:Y:S01]  /*0df0*/  LDS.128 R52, [R84+0x100] ;  /* 0x0001000054347984 */ /* 0x000ea20000000c00 */
[----:B------:R-:W-:Y:S01]  /*0e00*/  SEL R0, R0, RZ, !P1 ;  /* 0x000000ff00007207 */ /* 0x000fe20004800000 */
[----:B------:R-:W-:-:S02]  /*0e10*/  USEL UR4, UR4, URZ, !UP0 ;  /* 0x0000003f04047287 */ /* 0x000fc4000c000000 */
[----:B------:R-:W3:Y:S02]  /*0e20*/  LDS.128 R40, [R84] ;  /* 0x0000000054287984 */ /* 0x000ee40000000c00 */
[----:B------:R-:W-:Y:S02]  /*0e30*/  ULEA UR8, UR4, 0x6000, 0xe ;  /* 0x0000600004087891 */ /* 0x000fe4000f8e703f */
[----:B------:R-:W4:Y:S04]  /*0e40*/  LDS.128 R64, [R84+0x180] ;  /* 0x0001800054407984 */ /* 0x000f280000000c00 */
[----:B------:R-:W4:Y:S04]  /*0e50*/  LDS.128 R68, [R78.X4+UR5+0x80] ;  /* 0x000080054e447984 */ /* 0x000f280008004c00 */
[----:B------:R-:W4:Y:S01]  /*0e60*/  LDS.128 R56, [R78.X4+UR5+0x100] ;  /* 0x000100054e387984 */ /* 0x000f220008004c00 */
[C---:B-1----:R-:W-:Y:S01]  /*0e70*/  FFMA R86, R16.reuse, R48, R73 ;  /* 0x0000003010567223 */ /* 0x042fe20000000049 */
[----:B--2---:R-:W-:-:S03]  /*0e80*/  FFMA R74, R16, R52, R74 ;  /* 0x00000034104a7223 */ /* 0x004fc6000000004a */
[C---:B------:R-:W-:Y:S01]  /*0e90*/  FFMA R87, R17.reuse, R49, R86 ;  /* 0x0000003111577223 */ /* 0x040fe20000000056 */
[----:B---3--:R-:W-:Y:S01]  /*0ea0*/  FFMA R72, R16, R40, R72 ;  /* 0x0000002810487223 */ /* 0x008fe20000000048 */
[C---:B------:R-:W-:Y:S02]  /*0eb0*/  FFMA R85, R17.reuse, R53, R74 ;  /* 0x0000003511557223 */ /* 0x040fe4000000004a */
[----:B------:R-:W-:Y:S01]  /*0ec0*/  FFMA R86, R18, R50, R87 ;  /* 0x0000003212567223 */ /* 0x000fe20000000057 */
[----:B----4-:R-:W-:Y:S01]  /*0ed0*/  FFMA R16, R16, R64, R75 ;  /* 0x0000004010107223 */ /* 0x010fe2000000004b */
[C---:B------:R-:W-:Y:S01]  /*0ee0*/  FFMA R89, R17.reuse, R41, R72 ;  /* 0x0000002911597223 */ /* 0x040fe20000000048 */
[C---:B------:R-:W-:Y:S01]  /*0ef0*/  FFMA R88, R18.reuse, R54, R85 ;  /* 0x0000003612587223 */ /* 0x040fe20000000055 */
[----:B------:R-:W1:Y:S01]  /*0f00*/  LDS.128 R72, [R78.X4+UR5+0x180] ;  /* 0x000180054e487984 */ /* 0x000e620008004c00 */
[----:B------:R-:W-:Y:S01]  /*0f10*/  FFMA R17, R17, R65, R16 ;  /* 0x0000004111117223 */ /* 0x000fe20000000010 */
[C---:B------:R-:W-:Y:S01]  /*0f20*/  FFMA R16, R18.reuse, R42, R89 ;  /* 0x0000002a12107223 */ /* 0x040fe20000000059 */
[C---:B------:R-:W-:Y:S01]  /*0f30*/  FFMA R87, R19.reuse, R51, R86 ;  /* 0x0000003313577223 */ /* 0x040fe20000000056 */
[C---:B------:R-:W-:Y:S01]  /*0f40*/  FFMA R89, R19.reuse, R55, R88 ;  /* 0x0000003713597223 */ /* 0x040fe20000000058 */
[----:B------:R-:W-:Y:S01]  /*0f50*/  FFMA R18, R18, R66, R17 ;  /* 0x0000004212127223 */ /* 0x000fe20000000011 */
[C---:B------:R-:W-:Y:S01]  /*0f60*/  FFMA R85, R19.reuse, R43, R16 ;  /* 0x0000002b13557223 */ /* 0x040fe20000000010 */
[C---:B------:R-:W-:Y:S01]  /*0f70*/  FFMA R16, R68.reuse, R48, R61 ;  /* 0x0000003044107223 */ /* 0x040fe2000000003d */
[C---:B------:R-:W-:Y:S01]  /*0f80*/  FFMA R62, R68.reuse, R52, R62 ;  /* 0x00000034443e7223 */ /* 0x040fe2000000003e */
[----:B------:R-:W-:Y:S01]  /*0f90*/  FFMA R91, R19, R67, R18 ;  /* 0x00000043135b7223 */ /* 0x000fe20000000012 */
[C---:B------:R-:W-:Y:S01]  /*0fa0*/  FFMA R18, R68.reuse, R64, R63 ;  /* 0x0000004044127223 */ /* 0x040fe2000000003f */
[C---:B------:R-:W-:Y:S01]  /*0fb0*/  FFMA R93, R69.reuse, R49, R16 ;  /* 0x00000031455d7223 */ /* 0x040fe20000000010 */
[-C--:B------:R-:W-:Y:S01]  /*0fc0*/  FFMA R60, R68, R40.reuse, R60 ;  /* 0x00000028443c7223 */ /* 0x080fe2000000003c */
[C---:B------:R-:W-:Y:S01]  /*0fd0*/  FFMA R63, R69.reuse, R53, R62 ;  /* 0x00000035453f7223 */ /* 0x040fe2000000003e */
[C---:B------:R-:W-:Y:S01]  /*0fe0*/  FFMA R61, R69.reuse, R65, R18 ;  /* 0x00000041453d7223 */ /* 0x040fe20000000012 */
[----:B------:R-:W-:Y:S01]  /*0ff0*/  FFMA R36, R56, R40, R36 ;  /* 0x0000002838247223 */ /* 0x000fe20000000024 */
[----:B------:R-:W2:Y:S01]  /*1000*/  LDS.128 R16, [R78.X4+UR5+0x1000] ;  /* 0x001000054e107984 */ /* 0x000ea20008004c00 */
        /* <DEDUP_REMOVED lines=8> */
[C---:B------:R-:W-:Y:S01]  /*1090*/  FFMA R62, R56.reuse, R64, R39 ;  /* 0x00000040383e7223 */ /* 0x040fe20000000027 */
[----:B------:R-:W-:Y:S01]  /*10a0*/  FFMA R38, R56, R48, R37 ;  /* 0x0000003038267223 */ /* 0x000fe20000000025 */
[----:B------:R-:W-:Y:S01]  /*10b0*/  FFMA R97, R71, R67, R68 ;  /* 0x0000004347617223 */ /* 0x000fe20000000044 */
[C---:B------:R-:W-:Y:S01]  /*10c0*/  FFMA R63, R57.reuse, R53, R60 ;  /* 0x00000035393f7223 */ /* 0x040fe2000000003c */
[C---:B------:R-:W-:Y:S01]  /*10d0*/  FFMA R61, R57.reuse, R65, R62 ;  /* 0x00000041393d7223 */ /* 0x040fe2000000003e */
[C---:B------:R-:W-:Y:S01]  /*10e0*/  FFMA R69, R57.reuse, R49, R38 ;  /* 0x0000003139457223 */ /* 0x040fe20000000026 */
[----:B------:R-:W-:Y:S01]  /*10f0*/  FFMA R57, R57, R41, R36 ;  /* 0x0000002939397223 */ /* 0x000fe20000000024 */
[C---:B------:R-:W-:Y:S01]  /*1100*/  FFMA R60, R58.reuse, R54, R63 ;  /* 0x000000363a3c7223 */ /* 0x040fe2000000003f */
[----:B------:R-:W3:Y:S01]  /*1110*/  LDS.128 R36, [R78.X4+UR5+0x1080] ;  /* 0x001080054e247984 */ /* 0x000ee20008004c00 */
[C---:B------:R-:W-:Y:S01]  /*1120*/  FFMA R56, R58.reuse, R50, R69 ;  /* 0x000000323a387223 */ /* 0x040fe20000000045 */
[C---:B------:R-:W-:Y:S01]  /*1130*/  FFMA R62, R58.reuse, R66, R61 ;  /* 0x000000423a3e7223 */ /* 0x040fe2000000003d */
[----:B------:R-:W-:Y:S01]  /*1140*/  FFMA R58, R58, R42, R57 ;  /* 0x0000002a3a3a7223 */ /* 0x000fe20000000039 */
[C---:B------:R-:W-:Y:S01]  /*1150*/  FFMA R105, R59.reuse, R55, R60 ;  /* 0x000000373b697223 */ /* 0x040fe2000000003c */
[C---:B------:R-:W-:Y:S01]  /*1160*/  FFMA R103, R59.reuse, R51, R56 ;  /* 0x000000333b677223 */ /* 0x040fe20000000038 */
[----:B------:R-:W-:Y:S01]  /*1170*/  FFMA R107, R59, R67, R62 ;  /* 0x000000433b6b7223 */ /* 0x000fe2000000003e */
[C---:B-1----:R-:W-:Y:S01]  /*1180*/  FFMA R32, R72.reuse, R40, R32 ;  /* 0x0000002848207223 */ /* 0x042fe20000000020 */
[C---:B------:R-:W-:Y:S01]  /*1190*/  FFMA R56, R72.reuse, R64, R35 ;  /* 0x0000004048387223 */ /* 0x040fe20000000023 */
[C---:B------:R-:W-:Y:S01]  /*11a0*/  FFMA R34, R72.reuse, R52, R34 ;  /* 0x0000003448227223 */ /* 0x040fe20000000022 */
[----:B------:R-:W-:Y:S01]  /*11b0*/  FFMA R72, R72, R48, R33 ;  /* 0x0000003048487223 */ /* 0x000fe20000000021 */
        /* <DEDUP_REMOVED lines=8> */
[----:B------:R-:W1:Y:S01]  /*1240*/  LDS.128 R32, [R78.X4+UR5+0x1100] ;  /* 0x001100054e207984 */ /* 0x000e620008004c00 */
[C---:B------:R-:W-:Y:S01]  /*1250*/  FFMA R119, R75.reuse, R43, R56 ;  /* 0x0000002b4b777223 */ /* 0x040fe20000000038 */
[----:B------:R-:W-:Y:S01]  /*1260*/  FFMA R117, R75, R67, R60 ;  /* 0x000000434b757223 */ /* 0x000fe2000000003c */
[----:B------:R-:W-:Y:S01]  /*1270*/  FFMA R74, R74, R50, R73 ;  /* 0x000000324a4a7223 */ /* 0x000fe20000000049 */
[C---:B--2---:R-:W-:Y:S01]  /*1280*/  FFMA R56, R16.reuse, R64, R27 ;  /* 0x0000004010387223 */ /* 0x044fe2000000001b */
        /* <DEDUP_REMOVED lines=10> */
[----:B------:R-:W2:Y:S01]  /*1330*/  LDS.128 R24, [R78.X4+UR5+0x1180] ;  /* 0x001180054e187984 */ /* 0x000ea20008004c00 */
[----:B------:R-:W-:Y:S01]  /*1340*/  FFMA R18, R18, R50, R17 ;  /* 0x0000003212127223 */ /* 0x000fe20000000011 */
[C---:B------:R-:W-:Y:S01]  /*1350*/  FFMA R123, R19.reuse, R55, R16 ;  /* 0x00000037137b7223 */ /* 0x040fe20000000010 */
[C---:B------:R-:W-:Y:S01]  /*1360*/  FFMA R125, R19.reuse, R67, R56 ;  /* 0x00000043137d7223 */ /* 0x040fe20000000038 */
[C---:B------:R-:W-:Y:S01]  /*1370*/  FFMA R72, R19.reuse, R43, R72 ;  /* 0x0000002b13487223 */ /* 0x040fe20000000048 */
[-C--:B------:R-:W-:Y:S01]  /*1380*/  FFMA R121, R19, R51.reuse, R18 ;  /* 0x0000003313797223 */ /* 0x080fe20000000012 */
[C---:B---3--:R-:W-:Y:S01]  /*1390*/  FFMA R20, R36.reuse, R40, R20 ;  /* 0x0000002824147223 */ /* 0x048fe20000000014 */
        /* <DEDUP_REMOVED lines=11> */
[----:B------:R-:W-:Y:S01]  /*1450*/  LDS.128 R16, [R78.X4+UR5+0x10] ;  /* 0x000010054e107984 */ /* 0x000fe20008004c00 */
[----:B------:R-:W-:Y:S01]  /*1460*/  FFMA R99, R71, R43, R70 ;  /* 0x0000002b47637223 */ /* 0x000fe20000000046 */
[----:B------:R-:W-:Y:S01]  /*1470*/  FFMA R37, R37, R65, R36 ;  /* 0x0000004125257223 */ /* 0x000fe20000000024 */
[C---:B------:R-:W-:Y:S01]  /*1480*/  FFMA R86, R39.reuse, R55, R86 ;  /* 0x0000003727567223 */ /* 0x040fe20000000056 */
[----:B------:R-:W3:Y:S01]  /*1490*/  LDS.128 R20, [R84+0x90] ;  /* 0x0000900054147984 */ /* 0x000ee20000000c00 */
[C---:B------:R-:W-:Y:S01]  /*14a0*/  FFMA R74, R39.reuse, R51, R74 ;  /* 0x00000033274a7223 */ /* 0x040fe2000000004a */
[----:B------:R-:W-:Y:S01]  /*14b0*/  FFMA R88, R38, R66, R37 ;  /* 0x0000004226587223 */ /* 0x000fe20000000025 */
[C---:B-1----:R-:W-:Y:S01]  /*14c0*/  FFMA R38, R32.reuse, R64, R47 ;  /* 0x0000004020267223 */ /* 0x042fe2000000002f */
[----:B------:R-:W1:Y:S01]  /*14d0*/  LDS.128 R56, [R84+0x110] ;  /* 0x0001100054387984 */ /* 0x000e620000000c00 */
[C---:B------:R-:W-:Y:S01]  /*14e0*/  FFMA R36, R32.reuse, R48, R45 ;  /* 0x0000003020247223 */ /* 0x040fe2000000002d */
[C---:B------:R-:W-:Y:S01]  /*14f0*/  FFMA R88, R39.reuse, R67, R88 ;  /* 0x0000004327587223 */ /* 0x040fe20000000058 */
[----:B------:R-:W-:Y:S01]  /*1500*/  FFMA R90, R39, R43, R90 ;  /* 0x0000002b275a7223 */ /* 0x000fe2000000005a */
[----:B------:R-:W4:Y:S01]  /*1510*/  LDS.128 R60, [R84+0x10] ;  /* 0x00001000543c7984 */ /* 0x000f220000000c00 */
[C---:B------:R-:W-:Y:S01]  /*1520*/  FFMA R45, R33.reuse, R65, R38 ;  /* 0x00000041212d7223 */ /* 0x040fe20000000026 */
[----:B------:R-:W-:Y:S01]  /*1530*/  FFMA R73, R33, R49, R36 ;  /* 0x0000003121497223 */ /* 0x000fe20000000024 */
[C---:B------:R-:W-:Y:S01]  /*1540*/  FFMA R46, R32.reuse, R52, R46 ;  /* 0x00000034202e7223 */ /* 0x040fe2000000002e */
[----:B------:R-:W4:Y:S01]  /*1550*/  LDS.128 R68, [R84+0x190] ;  /* 0x0001900054447984 */ /* 0x000f220000000c00 */
[----:B------:R-:W-:-:S02]  /*1560*/  FFMA R32, R32, R40, R44 ;  /* 0x0000002820207223 */ /* 0x000fc4000000002c */
[C---:B------:R-:W-:Y:S01]  /*1570*/  FFMA R47, R33.reuse, R53, R46 ;  /* 0x00000035212f7223 */ /* 0x040fe2000000002e */
[----:B------:R-:W4:Y:S01]  /*1580*/  LDS.128 R36, [R78.X4+UR5+0x90] ;  /* 0x000090054e247984 */ /* 0x000f220008004c00 */
[----:B------:R-:W-:Y:S01]  /*1590*/  FFMA R33, R33, R41, R32 ;  /* 0x0000002921217223 */ /* 0x000fe20000000020 */
[C---:B--2---:R-:W-:Y:S01]  /*15a0*/  FFMA R30, R24.reuse, R52, R30 ;  /* 0x00000034181e7223 */ /* 0x044fe2000000001e */
[C---:B------:R-:W-:Y:S01]  /*15b0*/  FFMA R48, R24.reuse, R48, R29 ;  /* 0x0000003018307223 */ /* 0x040fe2000000001d */
[C---:B------:R-:W-:Y:S01]  /*15c0*/  FFMA R64, R24.reuse, R64, R31 ;  /* 0x0000004018407223 */ /* 0x040fe2000000001f */
[----:B------:R-:W-:Y:S01]  /*15d0*/  FFMA R24, R24, R40, R28 ;  /* 0x0000002818187223 */ /* 0x000fe2000000001c */
[C---:B------:R-:W-:Y:S01]  /*15e0*/  FFMA R53, R25.reuse, R53, R30 ;  /* 0x0000003519357223 */ /* 0x040fe2000000001e */
[C---:B------:R-:W-:Y:S01]  /*15f0*/  FFMA R49, R25.reuse, R49, R48 ;  /* 0x0000003119317223 */ /* 0x040fe20000000030 */
[----:B------:R-:W2:Y:S01]  /*1600*/  LDS.128 R28, [R78.X4+UR5+0x110] ;  /* 0x000110054e1c7984 */ /* 0x000ea20008004c00 */
[C---:B------:R-:W-:Y:S01]  /*1610*/  FFMA R65, R25.reuse, R65, R64 ;  /* 0x0000004119417223 */ /* 0x040fe20000000040 */
[----:B------:R-:W-:Y:S01]  /*1620*/  FFMA R25, R25, R41, R24 ;  /* 0x0000002919197223 */ /* 0x000fe20000000018 */
[C---:B------:R-:W-:Y:S01]  /*1630*/  FFMA R46, R34.reuse, R66, R45 ;  /* 0x00000042222e7223 */ /* 0x040fe2000000002d */
[C---:B------:R-:W-:Y:S01]  /*1640*/  FFMA R44, R34.reuse, R54, R47 ;  /* 0x00000036222c7223 */ /* 0x040fe2000000002f */
[-C--:B------:R-:W-:Y:S01]  /*1650*/  FFMA R32, R34, R50.reuse, R73 ;  /* 0x0000003222207223 */ /* 0x080fe20000000049 */
[C---:B------:R-:W-:Y:S01]  /*1660*/  FFMA R50, R26.reuse, R50, R49 ;  /* 0x000000321a327223 */ /* 0x040fe20000000031 */
[C---:B------:R-:W-:Y:S01]  /*1670*/  FFMA R66, R26.reuse, R66, R65 ;  /* 0x000000421a427223 */ /* 0x040fe20000000041 */
[C---:B------:R-:W-:Y:S01]  /*1680*/  FFMA R54, R26.reuse, R54, R53 ;  /* 0x000000361a367223 */ /* 0x040fe20000000035 */
[-C--:B------:R-:W-:Y:S01]  /*1690*/  FFMA R26, R26, R42.reuse, R25 ;  /* 0x0000002a1a1a7223 */ /* 0x080fe20000000019 */
[----:B------:R-:W-:Y:S01]  /*16a0*/  FFMA R34, R34, R42, R33 ;  /* 0x0000002a22227223 */ /* 0x000fe20000000021 */
[C---:B------:R-:W-:Y:S01]  /*16b0*/  FFMA R73, R35.reuse, R51, R32 ;  /* 0x0000003323497223 */ /* 0x040fe20000000020 */
[----:B------:R-:W-:Y:S01]  /*16c0*/  FFMA R101, R35, R67, R46 ;  /* 0x0000004323657223 */ /* 0x000fe2000000002e */
[----:B------:R-:W-:Y:S01]  /*16d0*/  FFMA R65, R27, R43, R26 ;  /* 0x0000002b1b417223 */ /* 0x000fe2000000001a */
[C---:B------:R-:W-:Y:S01]  /*16e0*/  FFMA R75, R35.reuse, R55, R44 ;  /* 0x00000037234b7223 */ /* 0x040fe2000000002c */
[----:B------:R-:W-:Y:S01]  /*16f0*/  FFMA R109, R35, R43, R34 ;  /* 0x0000002b236d7223 */ /* 0x000fe20000000022 */
[C---:B---3--:R-:W-:Y:S01]  /*1700*/  FFMA R26, R16.reuse, R20, R87 ;  /* 0x00000014101a7223 */ /* 0x048fe20000000057 */
[C---:B------:R-:W-:Y:S01]  /*1710*/  FFMA R67, R27.reuse, R67, R66 ;  /* 0x000000431b437223 */ /* 0x040fe20000000042 */
[C---:B------:R-:W-:Y:S01]  /*1720*/  FFMA R55, R27.reuse, R55, R54 ;  /* 0x000000371b377223 */ /* 0x040fe20000000036 */
[----:B------:R-:W-:Y:S01]  /*1730*/  FFMA R53, R27, R51, R50 ;  /* 0x000000331b357223 */ /* 0x000fe20000000032 */
[C---:B-1----:R-:W-:Y:S01]  /*1740*/  FFMA R32, R16.reuse, R56, R89 ;  /* 0x0000003810207223 */ /* 0x042fe20000000059 */
[C---:B------:R-:W-:Y:S01]  /*1750*/  FFMA R35, R17.reuse, R21, R26 ;  /* 0x0000001511237223 */ /* 0x040fe2000000001a */
[----:B------:R-:W-:Y:S01]  /*1760*/  LDS.128 R48, [R78.X4+UR5+0x1110] ;  /* 0x001110054e307984 */ /* 0x000fe20008004c00 */
[----:B----4-:R-:W-:Y:S01]  /*1770*/  FFMA R24, R16, R60, R85 ;  /* 0x0000003c10187223 */ /* 0x010fe20000000055 */
[C---:B------:R-:W-:Y:S01]  /*1780*/  FFMA R33, R17.reuse, R57, R32 ;  /* 0x0000003911217223 */ /* 0x040fe20000000020 */
[----:B------:R-:W-:Y:S01]  /*1790*/  FFMA R32, R18, R22, R35 ;  /* 0x0000001612207223 */ /* 0x000fe20000000023 */
[----:B------:R-:W-:Y:S01]  /*17a0*/  LDS.128 R44, [R78.X4+UR5+0x20] ;  /* 0x000020054e2c7984 */ /* 0x000fe20008004c00 */
[----:B------:R-:W-:Y:S01]  /*17b0*/  FFMA R16, R16, R68, R91 ;  /* 0x0000004410107223 */ /* 0x000fe2000000005b */
[C---:B------:R-:W-:Y:S01]  /*17c0*/  FFMA R41, R17.reuse, R61, R24 ;  /* 0x0000003d11297223 */ /* 0x040fe20000000018 */
[C---:B------:R-:W-:Y:S01]  /*17d0*/  FFMA R34, R18.reuse, R58, R33 ;  /* 0x0000003a12227223 */ /* 0x040fe20000000021 */
[----:B------:R-:W1:Y:S01]  /*17e0*/  LDS.128 R24, [R78.X4+UR5+0x190] ;  /* 0x000190054e187984 */ /* 0x000e620008004c00 */
[----:B------:R-:W-:Y:S01]  /*17f0*/  FFMA R17, R17, R69, R16 ;  /* 0x0000004511117223 */ /* 0x000fe20000000010 */
[----:B------:R-:W-:Y:S01]  /*1800*/  FFMA R16, R18, R62, R41 ;  /* 0x0000003e12107223 */ /* 0x000fe20000000029 */
[C---:B------:R-:W-:Y:S01]  /*1810*/  FFMA R87, R19.reuse, R23, R32 ;  /* 0x0000001713577223 */ /* 0x040fe20000000020 */
[----:B------:R-:W-:Y:S01]  /*1820*/  FFMA R32, R36, R68, R97 ;  /* 0x0000004424207223 */ /* 0x000fe20000000061 */
[----:B------:R-:W-:Y:S01]  /*1830*/  FFMA R18, R18, R70, R17 ;  /* 0x0000004612127223 */ /* 0x000fe20000000011 */
[----:B------:R-:W-:Y:S01]  /*1840*/  FFMA R85, R19, R63, R16 ;  /* 0x0000003f13557223 */ /* 0x000fe20000000010 */
[C---:B------:R-:W-:Y:S01]  /*1850*/  FFMA R16, R36.reuse, R20, R93 ;  /* 0x0000001424107223 */ /* 0x040fe2000000005d */
        /* <DEDUP_REMOVED lines=8> */
[C---:B------:R-:W-:Y:S01]  /*18e0*/  FFMA R36, R38.reuse, R70, R33 ;  /* 0x0000004626247223 */ /* 0x040fe20000000021 */
[----:B------:R-:W3:Y:S01]  /*18f0*/  LDS.128 R16, [R78.X4+UR5+0x1010] ;  /* 0x001010054e107984 */ /* 0x000ee20008004c00 */
[C---:B------:R-:W-:Y:S01]  /*1900*/  FFMA R34, R38.reuse, R58, R35 ;  /* 0x0000003a26227223 */ /* 0x040fe20000000023 */
[C---:B------:R-:W-:Y:S01]  /*1910*/  FFMA R32, R38.reuse, R22, R41 ;  /* 0x0000001626207223 */ /* 0x040fe20000000029 */
[C---:B------:R-:W-:Y:S01]  /*1920*/  FFMA R97, R39.reuse, R71, R36 ;  /* 0x0000004727617223 */ /* 0x040fe20000000024 */
        /* <DEDUP_REMOVED lines=19> */
[C---:B-1----:R-:W-:Y:S01]  /*1a60*/  FFMA R32, R24.reuse, R68, R117 ;  /* 0x0000004418207223 */ /* 0x042fe20000000075 */
[C---:B------:R-:W-:Y:S01]  /*1a70*/  FFMA R103, R31.reuse, R23, R28 ;  /* 0x000000171f677223 */ /* 0x040fe2000000001c */
[----:B------:R-:W-:Y:S01]  /*1a80*/  FFMA R111, R31, R63, R30 ;  /* 0x0000003f1f6f7223 */ /* 0x000fe2000000001e */
        /* <DEDUP_REMOVED lines=15> */
[C---:B---3--:R-:W-:Y:S01]  /*1b80*/  FFMA R72, R16.reuse, R60, R72 ;  /* 0x0000003c10487223 */ /* 0x048fe20000000048 */
[C---:B------:R-:W-:Y:S01]  /*1b90*/  FFMA R26, R16.reuse, R68, R125 ;  /* 0x00000044101a7223 */ /* 0x040fe2000000007d */
[C---:B------:R-:W-:Y:S01]  /*1ba0*/  FFMA R24, R16.reuse, R56, R123 ;  /* 0x0000003810187223 */ /* 0x040fe2000000007b */
[----:B------:R-:W-:Y:S01]  /*1bb0*/  FFMA R16, R16, R20, R121 ;  /* 0x0000001410107223 */ /* 0x000fe20000000079 */
[C---:B------:R-:W-:Y:S01]  /*1bc0*/  FFMA R29, R17.reuse, R61, R72 ;  /* 0x0000003d111d7223 */ /* 0x040fe20000000048 */
[C---:B------:R-:W-:Y:S01]  /*1bd0*/  FFMA R25, R17.reuse, R69, R26 ;  /* 0x0000004511197223 */ /* 0x040fe2000000001a */
[C---:B------:R-:W-:Y:S01]  /*1be0*/  FFMA R27, R17.reuse, R57, R24 ;  /* 0x00000039111b7223 */ /* 0x040fe20000000018 */
[----:B------:R-:W-:Y:S01]  /*1bf0*/  FFMA R17, R17, R21, R16 ;  /* 0x0000001511117223 */ /* 0x000fe20000000010 */
[----:B------:R-:W1:Y:S01]  /*1c00*/  LDS.128 R40, [R78.X4+UR5+0x1190] ;  /* 0x001190054e287984 */ /* 0x000e620008004c00 */
[C---:B------:R-:W-:Y:S01]  /*1c10*/  FFMA R64, R18.reuse, R62, R29 ;  /* 0x0000003e12407223 */ /* 0x040fe2000000001d */
[C---:B------:R-:W-:Y:S01]  /*1c20*/  FFMA R24, R18.reuse, R70, R25 ;  /* 0x0000004612187223 */ /* 0x040fe20000000019 */
[C---:B------:R-:W-:Y:S01]  /*1c30*/  FFMA R16, R18.reuse, R58, R27 ;  /* 0x0000003a12107223 */ /* 0x040fe2000000001b */
[----:B------:R-:W-:Y:S01]  /*1c40*/  FFMA R18, R18, R22, R17 ;  /* 0x0000001612127223 */ /* 0x000fe20000000011 */
[C---:B--2---:R-:W-:Y:S01]  /*1c50*/  FFMA R74, R36.reuse, R20, R74 ;  /* 0x00000014244a7223 */ /* 0x044fe2000000004a */
[C---:B------:R-:W-:Y:S01]  /*1c60*/  FFMA R86, R36.reuse, R56, R86 ;  /* 0x0000003824567223 */ /* 0x040fe20000000056 */
        /* <DEDUP_REMOVED lines=11> */
[----:B------:R-:W2:Y:S01]  /*1d20*/  LDS.128 R28, [R84+0x20] ;  /* 0x00002000541c7984 */ /* 0x000ea20000000c00 */
[----:B------:R-:W-:Y:S01]  /*1d30*/  FFMA R37, R37, R69, R88 ;  /* 0x0000004525257223 */ /* 0x000fe20000000058 */
[----:B------:R-:W-:Y:S01]  /*1d40*/  FFMA R86, R38, R62, R25 ;  /* 0x0000003e26567223 */ /* 0x000fe20000000019 */
[----:B------:R-:W-:Y:S01]  /*1d50*/  FFMA R36, R48, R20, R73 ;  /* 0x0000001430247223 */ /* 0x000fe20000000049 */
[----:B------:R-:W3:Y:S01]  /*1d60*/  LDS.128 R16, [R84+0xa0] ;  /* 0x0000a00054107984 */ /* 0x000ee20000000c00 */
[----:B------:R-:W-:Y:S01]  /*1d70*/  FFMA R74, R38, R70, R37 ;  /* 0x00000046264a7223 */ /* 0x000fe20000000025 */
[C---:B------:R-:W-:Y:S01]  /*1d80*/  FFMA R38, R48.reuse, R56, R75 ;  /* 0x0000003830267223 */ /* 0x040fe2000000004b */
[C---:B------:R-:W-:Y:S01]  /*1d90*/  FFMA R52, R48.reuse, R68, R101 ;  /* 0x0000004430347223 */ /* 0x040fe20000000065 */
[----:B------:R-:W4:Y:S01]  /*1da0*/  LDS.128 R24, [R84+0x120] ;  /* 0x0001200054187984 */ /* 0x000f220000000c00 */
[C---:B------:R-:W-:Y:S01]  /*1db0*/  FFMA R74, R39.reuse, R71, R74 ;  /* 0x00000047274a7223 */ /* 0x040fe2000000004a */
[C---:B------:R-:W-:Y:S01]  /*1dc0*/  FFMA R72, R39.reuse, R59, R72 ;  /* 0x0000003b27487223 */ /* 0x040fe20000000048 */
[C---:B------:R-:W-:Y:S01]  /*1dd0*/  FFMA R66, R39.reuse, R23, R66 ;  /* 0x0000001727427223 */ /* 0x040fe20000000042 */
[----:B------:R-:W4:Y:S01]  /*1de0*/  LDS.128 R32, [R84+0x1a0] ;  /* 0x0001a00054207984 */ /* 0x000f220000000c00 */
[----:B------:R-:W-:Y:S01]  /*1df0*/  FFMA R86, R39, R63, R86 ;  /* 0x0000003f27567223 */ /* 0x000fe20000000056 */
[C---:B------:R-:W-:Y:S01]  /*1e00*/  FFMA R75, R49.reuse, R57, R38 ;  /* 0x00000039314b7223 */ /* 0x040fe20000000026 */
[C---:B------:R-:W-:Y:S01]  /*1e10*/  FFMA R101, R49.reuse, R21, R36 ;  /* 0x0000001531657223 */ /* 0x040fe20000000024 */
[----:B------:R-:W-:Y:S01]  /*1e20*/  FFMA R48, R48, R60, R109 ;  /* 0x0000003c30307223 */ /* 0x000fe2000000006d */
[----:B------:R-:W4:Y:S01]  /*1e30*/  LDS.128 R36, [R78.X4+UR5+0xa0] ;  /* 0x0000a0054e247984 */ /* 0x000f220008004c00 */
[C---:B------:R-:W-:Y:S01]  /*1e40*/  FFMA R73, R49.reuse, R69, R52 ;  /* 0x0000004531497223 */ /* 0x040fe20000000034 */
[C---:B------:R-:W-:Y:S01]  /*1e50*/  FFMA R52, R50.reuse, R58, R75 ;  /* 0x0000003a32347223 */ /* 0x040fe2000000004b */
[----:B------:R-:W-:Y:S01]  /*1e60*/  FFMA R49, R49, R61, R48 ;  /* 0x0000003d31317223 */ /* 0x000fe20000000030 */
[C---:B------:R-:W-:Y:S01]  /*1e70*/  FFMA R48, R50.reuse, R22, R101 ;  /* 0x0000001632307223 */ /* 0x040fe20000000065 */
[----:B------:R-:W-:Y:S01]  /*1e80*/  FFMA R54, R50, R70, R73 ;  /* 0x0000004632367223 */ /* 0x000fe20000000049 */
[----:B-1----:R-:W-:Y:S01]  /*1e90*/  FFMA R20, R40, R20, R53 ;  /* 0x0000001428147223 */ /* 0x002fe20000000035 */
        /* <DEDUP_REMOVED lines=8> */
[----:B------:R-:W-:Y:S01]  /*1f20*/  FFMA R40, R40, R60, R65 ;  /* 0x0000003c28287223 */ /* 0x000fe20000000041 */
[----:B------:R-:W1:Y:S01]  /*1f30*/  LDS.128 R48, [R78.X4+UR5+0x120] ;  /* 0x000120054e307984 */ /* 0x000e620008004c00 */
        /* <DEDUP_REMOVED lines=8> */
[C---:B--2---:R-:W-:Y:S01]  /*1fc0*/  FFMA R20, R44.reuse, R28, R85 ;  /* 0x0000001c2c147223 */ /* 0x044fe20000000055 */
[C---:B------:R-:W-:Y:S01]  /*1fd0*/  FFMA R71, R43.reuse, R71, R70 ;  /* 0x000000472b477223 */ /* 0x040fe20000000046 */
[C---:B---3--:R-:W-:Y:S01]  /*1fe0*/  FFMA R22, R44.reuse, R16, R87 ;  /* 0x000000102c167223 */ /* 0x048fe20000000057 */
[C---:B------:R-:W-:Y:S01]  /*1ff0*/  FFMA R65, R43.reuse, R59, R58 ;  /* 0x0000003b2b417223 */ /* 0x040fe2000000003a */
[----:B------:R-:W-:Y:S01]  /*2000*/  FFMA R69, R43, R63, R42 ;  /* 0x0000003f2b457223 */ /* 0x000fe2000000002a */
[C---:B------:R-:W-:Y:S01]  /*2010*/  FFMA R53, R45.reuse, R29, R20 ;  /* 0x0000001d2d357223 */ /* 0x040fe20000000014 */
[C---:B----4-:R-:W-:Y:S01]  /*2020*/  FFMA R40, R44.reuse, R24, R89 ;  /* 0x000000182c287223 */ /* 0x050fe20000000059 */
[C---:B------:R-:W-:Y:S01]  /*2030*/  FFMA R43, R45.reuse, R17, R22 ;  /* 0x000000112d2b7223 */ /* 0x040fe20000000016 */
[----:B------:R-:W-:Y:S01]  /*2040*/  LDS.128 R60, [R78.X4+UR5+0x1120] ;  /* 0x001120054e3c7984 */ /* 0x000fe20008004c00 */
[----:B------:R-:W-:Y:S01]  /*2050*/  FFMA R44, R44, R32, R91 ;  /* 0x000000202c2c7223 */ /* 0x000fe2000000005b */
[----:B------:R-:W-:-:S02]  /*2060*/  FFMA R41, R45, R25, R40 ;  /* 0x000000192d297223 */ /* 0x000fc40000000028 */
[----:B------:R-:W2:Y:S01]  /*2070*/  LDS.128 R20, [R78.X4+UR5+0x1a0] ;  /* 0x0001a0054e147984 */ /* 0x000ea20008004c00 */
        /* <DEDUP_REMOVED lines=12> */
[----:B------:R-:W-:Y:S01]  /*2140*/  FFMA R36, R36, R28, R99 ;  /* 0x0000001c24247223 */ /* 0x000fe20000000063 */
[C---:B------:R-:W-:Y:S01]  /*2150*/  FFMA R47, R37.reuse, R25, R42 ;  /* 0x00000019252f7223 */ /* 0x040fe2000000002a */
[C---:B------:R-:W-:Y:S01]  /*2160*/  FFMA R53, R37.reuse, R17, R40 ;  /* 0x0000001125357223 */ /* 0x040fe20000000028 */
[C---:B------:R-:W-:Y:S01]  /*2170*/  FFMA R45, R37.reuse, R33, R44 ;  /* 0x00000021252d7223 */ /* 0x040fe2000000002c */
[----:B------:R-:W3:Y:S01]  /*2180*/  LDS.128 R40, [R78.X4+UR5+0x1020] ;  /* 0x001020054e287984 */ /* 0x000ee20008004c00 */
[----:B------:R-:W-:Y:S01]  /*2190*/  FFMA R37, R37, R29, R36 ;  /* 0x0000001d25257223 */ /* 0x000fe20000000024 */
[C---:B------:R-:W-:Y:S01]  /*21a0*/  FFMA R36, R38.reuse, R18, R53 ;  /* 0x0000001226247223 */ /* 0x040fe20000000035 */
[C---:B------:R-:W-:Y:S01]  /*21b0*/  FFMA R46, R38.reuse, R34, R45 ;  /* 0x00000022262e7223 */ /* 0x040fe2000000002d */
[----:B------:R-:W4:Y:S01]  /*21c0*/  LDS.128 R52, [R78.X4+UR5+0x10a0] ;  /* 0x0010a0054e347984 */ /* 0x000f220008004c00 */
[C---:B------:R-:W-:Y:S01]  /*21d0*/  FFMA R44, R38.reuse, R26, R47 ;  /* 0x0000001a262c7223 */ /* 0x040fe2000000002f */
[----:B------:R-:W-:Y:S01]  /*21e0*/  FFMA R38, R38, R30, R37 ;  /* 0x0000001e26267223 */ /* 0x000fe20000000025 */
[C---:B------:R-:W-:Y:S01]  /*21f0*/  FFMA R93, R39.reuse, R19, R36 ;  /* 0x00000013275d7223 */ /* 0x040fe20000000024 */
[C---:B-1----:R-:W-:Y:S01]  /*2200*/  FFMA R36, R48.reuse, R16, R103 ;  /* 0x0000001030247223 */ /* 0x042fe20000000067 */
        /* <DEDUP_REMOVED lines=29> */
[C---:B------:R-:W-:Y:S01]  /*23e0*/  FFMA R119, R23.reuse, R31, R20 ;  /* 0x0000001f17777223 */ /* 0x040fe20000000014 */
[C---:B------:R-:W-:Y:S01]  /*23f0*/  FFMA R117, R23.reuse, R35, R38 ;  /* 0x0000002317757223 */ /* 0x040fe20000000026 */
[----:B------:R-:W-:Y:S01]  /*2400*/  FFMA R113, R23, R19, R22 ;  /* 0x0000001317717223 */ /* 0x000fe20000000016 */
[C---:B---3--:R-:W-:Y:S01]  /*2410*/  FFMA R64, R40.reuse, R28, R64 ;  /* 0x0000001c28407223 */ /* 0x048fe20000000040 */
[C---:B------:R-:W-:Y:S01]  /*2420*/  FFMA R22, R40.reuse, R32, R125 ;  /* 0x0000002028167223 */ /* 0x040fe2000000007d */
[C---:B------:R-:W-:Y:S01]  /*2430*/  FFMA R20, R40.reuse, R24, R123 ;  /* 0x0000001828147223 */ /* 0x040fe2000000007b */
[----:B------:R-:W-:Y:S01]  /*2440*/  FFMA R111, R51, R31, R50 ;  /* 0x0000001f336f7223 */ /* 0x000fe20000000032 */
[-C--:B------:R-:W-:Y:S01]  /*2450*/  FFMA R40, R40, R16.reuse, R121 ;  /* 0x0000001028287223 */ /* 0x080fe20000000079 */
[----:B------:R-:W1:Y:S01]  /*2460*/  LDS.128 R48, [R78.X4+UR5+0x11a0] ;  /* 0x0011a0054e307984 */ /* 0x000e620008004c00 */
[----:B------:R-:W-:Y:S01]  /*2470*/  FFMA R115, R23, R27, R36 ;  /* 0x0000001b17737223 */ /* 0x000fe20000000024 */
[C---:B------:R-:W-:Y:S01]  /*2480*/  FFMA R37, R41.reuse, R29, R64 ;  /* 0x0000001d29257223 */ /* 0x040fe20000000040 */
[C---:B------:R-:W-:Y:S01]  /*2490*/  FFMA R21, R41.reuse, R33, R22 ;  /* 0x0000002129157223 */ /* 0x040fe20000000016 */
[C---:B------:R-:W-:Y:S01]  /*24a0*/  FFMA R23, R41.reuse, R25, R20 ;  /* 0x0000001929177223 */ /* 0x040fe20000000014 */
[-C--:B------:R-:W-:Y:S01]  /*24b0*/  FFMA R41, R41, R17.reuse, R40 ;  /* 0x0000001129297223 */ /* 0x080fe20000000028 */
[C---:B----4-:R-:W-:Y:S01]  /*24c0*/  FFMA R66, R52.reuse, R16, R66 ;  /* 0x0000001034427223 */ /* 0x050fe20000000042 */
[----:B------:R-:W-:Y:S01]  /*24d0*/  FFMA R72, R52, R24, R72 ;  /* 0x0000001834487223 */ /* 0x000fe20000000048 */
[C---:B------:R-:W-:Y:S01]  /*24e0*/  FFMA R64, R42.reuse, R30, R37 ;  /* 0x0000001e2a407223 */ /* 0x040fe20000000025 */
[C---:B------:R-:W-:Y:S01]  /*24f0*/  FFMA R22, R42.reuse, R34, R21 ;  /* 0x000000222a167223 */ /* 0x040fe20000000015 */
[----:B------:R-:W-:Y:S01]  /*2500*/  FFMA R20, R42, R26, R23 ;  /* 0x0000001a2a147223 */ /* 0x000fe20000000017 */
[----:B------:R-:W-:Y:S01]  /*2510*/  FFMA R86, R52, R28, R86 ;  /* 0x0000001c34567223 */ /* 0x000fe20000000056 */
        /* <DEDUP_REMOVED lines=11> */
[----:B------:R-:W-:Y:S01]  /*25d0*/  LDS.128 R56, [R78.X4+UR5+0x30] ;  /* 0x000030054e387984 */ /* 0x000fe20008004c00 */
[----:B------:R-:W-:Y:S01]  /*25e0*/  FFMA R72, R54, R30, R37 ;  /* 0x0000001e36487223 */ /* 0x000fe20000000025 */
[----:B------:R-:W-:Y:S01]  /*25f0*/  FFMA R53, R53, R33, R74 ;  /* 0x0000002135357223 */ /* 0x000fe2000000004a */
[C---:B------:R-:W-:Y:S01]  /*2600*/  FFMA R52, R60.reuse, R16, R73 ;  /* 0x000000103c347223 */ /* 0x040fe20000000049 */
[----:B------:R-:W2:Y:S01]  /*2610*/  LDS.128 R20, [R84+0xb0] ;  /* 0x0000b00054147984 */ /* 0x000ea20000000c00 */
[----:B------:R-:W-:Y:S01]  /*2620*/  FFMA R74, R60, R32, R101 ;  /* 0x000000203c4a7223 */ /* 0x000fe20000000065 */
[----:B------:R-:W-:Y:S01]  /*2630*/  FFMA R70, R54, R34, R53 ;  /* 0x0000002236467223 */ /* 0x000fe20000000035 */
[C---:B------:R-:W-:Y:S01]  /*2640*/  FFMA R54, R60.reuse, R24, R75 ;  /* 0x000000183c367223 */ /* 0x040fe2000000004b */
[----:B------:R-:W3:Y:S01]  /*2650*/  LDS.128 R40, [R84+0x30] ;  /* 0x0000300054287984 */ /* 0x000ee20000000c00 */
        /* <DEDUP_REMOVED lines=12> */
[----:B------:R-:W4:Y:S01]  /*2720*/  LDS.128 R44, [R84+0x1b0] ;  /* 0x0001b000542c7984 */ /* 0x000f220000000c00 */
[C---:B------:R-:W-:Y:S01]  /*2730*/  FFMA R86, R62.reuse, R34, R73 ;  /* 0x000000223e567223 */ /* 0x040fe20000000049 */
[C---:B------:R-:W-:Y:S01]  /*2740*/  FFMA R60, R62.reuse, R18, R101 ;  /* 0x000000123e3c7223 */ /* 0x040fe20000000065 */
[----:B------:R-:W-:Y:S01]  /*2750*/  FFMA R62, R62, R30, R61 ;  /* 0x0000001e3e3e7223 */ /* 0x000fe2000000003d */
[C---:B-1----:R-:W-:Y:S01]  /*2760*/  FFMA R16, R48.reuse, R16, R67 ;  /* 0x0000001030107223 */ /* 0x042fe20000000043 */
[C---:B------:R-:W-:Y:S01]  /*2770*/  FFMA R101, R63.reuse, R35, R86 ;  /* 0x000000233f657223 */ /* 0x040fe20000000056 */
[C---:B------:R-:W-:Y:S01]  /*2780*/  FFMA R75, R63.reuse, R27, R74 ;  /* 0x0000001b3f4b7223 */ /* 0x040fe2000000004a */
[C---:B------:R-:W-:Y:S01]  /*2790*/  FFMA R73, R63.reuse, R19, R60 ;  /* 0x000000133f497223 */ /* 0x040fe2000000003c */
[----:B------:R-:W-:Y:S01]  /*27a0*/  FFMA R109, R63, R31, R62 ;  /* 0x0000001f3f6d7223 */ /* 0x000fe2000000003e */
[C---:B------:R-:W-:Y:S01]  /*27b0*/  FFMA R17, R49.reuse, R17, R16 ;  /* 0x0000001131117223 */ /* 0x040fe20000000010 */
[----:B------:R-:W1:Y:S01]  /*27c0*/  LDS.128 R60, [R78.X4+UR5+0x130] ;  /* 0x000130054e3c7984 */ /* 0x000e620008004c00 */
[C---:B------:R-:W-:Y:S01]  /*27d0*/  FFMA R24, R48.reuse, R24, R65 ;  /* 0x0000001830187223 */ /* 0x040fe20000000041 */
[----:B------:R-:W-:Y:S01]  /*27e0*/  FFMA R28, R48, R28, R69 ;  /* 0x0000001c301c7223 */ /* 0x000fe20000000045 */
[----:B------:R-:W-:Y:S01]  /*27f0*/  FFMA R18, R50, R18, R17 ;  /* 0x0000001232127223 */ /* 0x000fe20000000011 */
[----:B------:R-:W-:Y:S01]  /*2800*/  FFMA R32, R48, R32, R71 ;  /* 0x0000002030207223 */ /* 0x000fe20000000047 */
[C---:B------:R-:W-:Y:S01]  /*2810*/  FFMA R25, R49.reuse, R25, R24 ;  /* 0x0000001931197223 */ /* 0x040fe20000000018 */
[----:B------:R-:W-:Y:S01]  /*2820*/  FFMA R29, R49, R29, R28 ;  /* 0x0000001d311d7223 */ /* 0x000fe2000000001c */
[----:B------:R-:W-:Y:S01]  /*2830*/  FFMA R69, R51, R19, R18 ;  /* 0x0000001333457223 */ /* 0x000fe20000000012 */
[----:B------:R-:W-:Y:S01]  /*2840*/  FFMA R33, R49, R33, R32 ;  /* 0x0000002131217223 */ /* 0x000fe20000000020 */
[C---:B------:R-:W-:Y:S01]  /*2850*/  FFMA R26, R50.reuse, R26, R25 ;  /* 0x0000001a321a7223 */ /* 0x040fe20000000019 */
[----:B------:R-:W-:-:S02]  /*2860*/  FFMA R30, R50, R30, R29 ;  /* 0x0000001e321e7223 */ /* 0x000fc4000000001d */
[----:B------:R-:W-:Y:S01]  /*2870*/  FFMA R34, R50, R34, R33 ;  /* 0x0000002232227223 */ /* 0x000fe20000000021 */
[C---:B--2---:R-:W-:Y:S01]  /*2880*/  FFMA R18, R56.reuse, R20, R87 ;  /* 0x0000001438127223 */ /* 0x044fe20000000057 */
[C---:B------:R-:W-:Y:S01]  /*2890*/  FFMA R67, R51.reuse, R27, R26 ;  /* 0x0000001b33437223 */ /* 0x040fe2000000001a */
[C---:B------:R-:W-:Y:S01]  /*28a0*/  FFMA R71, R51.reuse, R31, R30 ;  /* 0x0000001f33477223 */ /* 0x040fe2000000001e */
[----:B------:R-:W-:Y:S01]  /*28b0*/  FFMA R65, R51, R35, R34 ;  /* 0x0000002333417223 */ /* 0x000fe20000000022 */
[C---:B---3--:R-:W-:Y:S01]  /*28c0*/  FFMA R16, R56.reuse, R40, R85 ;  /* 0x0000002838107223 */ /* 0x048fe20000000055 */
[C---:B------:R-:W-:Y:S01]  /*28d0*/  FFMA R27, R57.reuse, R21, R18 ;  /* 0x00000015391b7223 */ /* 0x040fe20000000012 */
[----:B------:R-:W-:Y:S01]  /*28e0*/  LDS.128 R48, [R78.X4+UR5+0x10b0] ;  /* 0x0010b0054e307984 */ /* 0x000fe20008004c00 */
[----:B----4-:R-:W-:Y:S01]  /*28f0*/  FFMA R24, R56, R36, R89 ;  /* 0x0000002438187223 */ /* 0x010fe20000000059 */
[C---:B------:R-:W-:Y:S01]  /*2900*/  FFMA R29, R57.reuse, R41, R16 ;  /* 0x00000029391d7223 */ /* 0x040fe20000000010 */
[C---:B------:R-:W-:Y:S01]  /*2910*/  FFMA R26, R58.reuse, R22, R27 ;  /* 0x000000163a1a7223 */ /* 0x040fe2000000001b */
[----:B------:R-:W2:Y:S01]  /*2920*/  LDS.128 R16, [R78.X4+UR5+0x1b0] ;  /* 0x0001b0054e107984 */ /* 0x000ea20008004c00 */
        /* <DEDUP_REMOVED lines=11> */
[C---:B------:R-:W-:Y:S01]  /*29e0*/  FFMA R30, R54.reuse, R38, R31 ;  /* 0x00000026361e7223 */ /* 0x040fe2000000001f */
[----:B------:R-:W3:Y:S01]  /*29f0*/  LDS.128 R24, [R78.X4+UR5+0x1030] ;  /* 0x001030054e187984 */ /* 0x000ee20008004c00 */
[----:B------:R-:W-:Y:S01]  /*2a00*/  FFMA R29, R53, R45, R28 ;  /* 0x0000002d351d7223 */ /* 0x000fe2000000001c */
[----:B------:R-:W-:Y:S01]  /*2a10*/  FFMA R28, R54, R22, R33 ;  /* 0x00000016361c7223 */ /* 0x000fe20000000021 */
[C---:B------:R-:W-:Y:S01]  /*2a20*/  FFMA R95, R55.reuse, R39, R30 ;  /* 0x00000027375f7223 */ /* 0x040fe2000000001e */
[----:B-1----:R-:W-:Y:S01]  /*2a30*/  FFMA R30, R60, R36, R105 ;  /* 0x000000243c1e7223 */ /* 0x002fe20000000069 */
[----:B------:R-:W-:Y:S01]  /*2a40*/  FFMA R32, R54, R46, R29 ;  /* 0x0000002e36207223 */ /* 0x000fe2000000001d */
[----:B------:R-:W-:Y:S01]  /*2a50*/  FFMA R93, R55, R23, R28 ;  /* 0x00000017375d7223 */ /* 0x000fe2000000001c */
[C---:B------:R-:W-:Y:S01]  /*2a60*/  FFMA R28, R60.reuse, R20, R103 ;  /* 0x000000143c1c7223 */ /* 0x040fe20000000067 */
[----:B------:R-:W-:Y:S01]  /*2a70*/  FFMA R31, R61, R37, R30 ;  /* 0x000000253d1f7223 */ /* 0x000fe2000000001e */
[----:B------:R-:W-:Y:S01]  /*2a80*/  FFMA R97, R55, R47, R32 ;  /* 0x0000002f37617223 */ /* 0x000fe20000000020 */
        /* <DEDUP_REMOVED lines=13> */
[----:B------:R-:W-:Y:S01]  /*2b60*/  FFMA R111, R63, R43, R62 ;  /* 0x0000002b3f6f7223 */ /* 0x000fe2000000003e */
[----:B------:R-:W-:Y:S01]  /*2b70*/  FFMA R56, R56, R44, R91 ;  /* 0x0000002c38387223 */ /* 0x000fe2000000005b */
[----:B------:R-:W1:Y:S01]  /*2b80*/  LDS.128 R60, [R78.X4+UR5+0x1130] ;  /* 0x001130054e3c7984 */ /* 0x000e620008004c00 */
[-C--:B------:R-:W-:Y:S01]  /*2b90*/  FFMA R53, R53, R41.reuse, R52 ;  /* 0x0000002935357223 */ /* 0x080fe20000000034 */
        /* <DEDUP_REMOVED lines=14> */
[C---:B---3--:R-:W-:Y:S01]  /*2c80*/  FFMA R64, R24.reuse, R40, R64 ;  /* 0x0000002818407223 */ /* 0x048fe20000000040 */
[----:B------:R-:W-:Y:S01]  /*2c90*/  FFMA R113, R19, R23, R18 ;  /* 0x0000001713717223 */ /* 0x000fe20000000012 */
[C---:B------:R-:W-:Y:S01]  /*2ca0*/  FFMA R18, R24.reuse, R44, R125 ;  /* 0x0000002c18127223 */ /* 0x040fe2000000007d */
        /* <DEDUP_REMOVED lines=8> */
[----:B------:R-:W2:Y:S01]  /*2d30*/  LDS.128 R52, [R78.X4+UR5+0x11b0] ;  /* 0x0011b0054e347984 */ /* 0x000ea20008004c00 */
        /* <DEDUP_REMOVED lines=13> */
[-C--:B------:R-:W-:Y:S01]  /*2e10*/  FFMA R91, R59, R47.reuse, R58 ;  /* 0x0000002f3b5b7223 */ /* 0x080fe2000000003a */
        /* <DEDUP_REMOVED lines=8> */
[----:B------:R-:W-:Y:S01]  /*2ea0*/  LDS.128 R56, [R78.X4+UR5+0x40] ;  /* 0x000040054e387984 */ /* 0x000fe20008004c00 */
[----:B------:R-:W-:Y:S01]  /*2eb0*/  FFMA R49, R49, R45, R70 ;  /* 0x0000002d31317223 */ /* 0x000fe20000000046 */
[C---:B-1----:R-:W-:Y:S01]  /*2ec0*/  FFMA R48, R60.reuse, R20, R73 ;  /* 0x000000143c307223 */ /* 0x042fe20000000049 */
[----:B------:R-:W-:Y:S01]  /*2ed0*/  FFMA R74, R60, R44, R101 ;  /* 0x0000002c3c4a7223 */ /* 0x000fe20000000065 */
[----:B------:R-:W1:Y:S01]  /*2ee0*/  LDS.128 R24, [R84+0x140] ;  /* 0x0001400054187984 */ /* 0x000e620000000c00 */
[----:B------:R-:W-:Y:S01]  /*2ef0*/  FFMA R70, R50, R46, R49 ;  /* 0x0000002e32467223 */ /* 0x000fe20000000031 */
[C---:B------:R-:W-:Y:S01]  /*2f00*/  FFMA R50, R60.reuse, R36, R75 ;  /* 0x000000243c327223 */ /* 0x040fe2000000004b */
[C---:B------:R-:W-:Y:S01]  /*2f10*/  FFMA R68, R51.reuse, R39, R68 ;  /* 0x0000002733447223 */ /* 0x040fe20000000044 */
[----:B------:R-:W3:Y:S01]  /*2f20*/  LDS.128 R16, [R84+0xc0] ;  /* 0x0000c00054107984 */ /* 0x000ee20000000c00 */
[C---:B------:R-:W-:Y:S01]  /*2f30*/  FFMA R70, R51.reuse, R47, R70 ;  /* 0x0000002f33467223 */ /* 0x040fe20000000046 */
[C---:B------:R-:W-:Y:S01]  /*2f40*/  FFMA R66, R51.reuse, R23, R66 ;  /* 0x0000001733427223 */ /* 0x040fe20000000042 */
[----:B------:R-:W-:Y:S01]  /*2f50*/  FFMA R72, R51, R43, R72 ;  /* 0x0000002b33487223 */ /* 0x000fe20000000048 */
[----:B------:R-:W4:Y:S01]  /*2f60*/  LDS.128 R28, [R84+0x40] ;  /* 0x00004000541c7984 */ /* 0x000f220000000c00 */
[----:B------:R-:W-:Y:S01]  /*2f70*/  FFMA R60, R60, R40, R109 ;  /* 0x000000283c3c7223 */ /* 0x000fe2000000006d */
[C---:B------:R-:W-:Y:S01]  /*2f80*/  FFMA R75, R61.reuse, R37, R50 ;  /* 0x000000253d4b7223 */ /* 0x040fe20000000032 */
[C---:B------:R-:W-:Y:S01]  /*2f90*/  FFMA R101, R61.reuse, R21, R48 ;  /* 0x000000153d657223 */ /* 0x040fe20000000030 */
[----:B------:R-:W4:Y:S01]  /*2fa0*/  LDS.128 R32, [R84+0x1c0] ;  /* 0x0001c00054207984 */ /* 0x000f220000000c00 */
[C---:B------:R-:W-:Y:S01]  /*2fb0*/  FFMA R73, R61.reuse, R45, R74 ;  /* 0x0000002d3d497223 */ /* 0x040fe2000000004a */
[----:B------:R-:W-:Y:S01]  /*2fc0*/  FFMA R61, R61, R41, R60 ;  /* 0x000000293d3d7223 */ /* 0x000fe2000000003c */
[C---:B------:R-:W-:Y:S01]  /*2fd0*/  FFMA R74, R62.reuse, R38, R75 ;  /* 0x000000263e4a7223 */ /* 0x040fe2000000004b */
[----:B------:R-:W4:Y:S01]  /*2fe0*/  LDS.128 R48, [R78.X4+UR5+0xc0] ;  /* 0x0000c0054e307984 */ /* 0x000f220008004c00 */
        /* <DEDUP_REMOVED lines=8> */
[----:B------:R-:W2:Y:S01]  /*3070*/  LDS.128 R60, [R78.X4+UR5+0x140] ;  /* 0x000140054e3c7984 */ /* 0x000ea20008004c00 */
        /* <DEDUP_REMOVED lines=14> */
[----:B-1----:R-:W-:Y:S01]  /*3160*/  FFMA R36, R56, R24, R89 ;  /* 0x0000001838247223 */ /* 0x002fe20000000059 */
[----:B------:R-:W-:-:S02]  /*3170*/  FFMA R65, R55, R47, R46 ;  /* 0x0000002f37417223 */ /* 0x000fc4000000002e */
[----:B------:R-:W-:Y:S01]  /*3180*/  LDS.128 R52, [R84+0x150] ;  /* 0x0001500054347984 */ /* 0x000fe20000000c00 */
[C---:B---3--:R-:W-:Y:S01]  /*3190*/  FFMA R22, R56.reuse, R16, R87 ;  /* 0x0000001038167223 */ /* 0x048fe20000000057 */
[C---:B------:R-:W-:Y:S02]  /*31a0*/  FFMA R21, R57.reuse, R25, R36 ;  /* 0x0000001939157223 */ /* 0x040fe40000000024 */
[----:B------:R-:W1:Y:S01]  /*31b0*/  LDS.128 R36, [R78.X4+UR5+0x1c0] ;  /* 0x0001c0054e247984 */ /* 0x000e620008004c00 */
[----:B----4-:R-:W-:Y:S01]  /*31c0*/  FFMA R20, R56, R28, R85 ;  /* 0x0000001c38147223 */ /* 0x010fe20000000055 */
[C---:B------:R-:W-:Y:S01]  /*31d0*/  FFMA R23, R57.reuse, R17, R22 ;  /* 0x0000001139177223 */ /* 0x040fe20000000016 */
[C---:B------:R-:W-:Y:S02]  /*31e0*/  FFMA R40, R58.reuse, R26, R21 ;  /* 0x0000001a3a287223 */ /* 0x040fe40000000015 */
[----:B------:R-:W-:Y:S01]  /*31f0*/  FFMA R41, R57, R29, R20 ;  /* 0x0000001d39297223 */ /* 0x000fe20000000014 */
[----:B------:R-:W-:Y:S01]  /*3200*/  FFMA R22, R58, R18, R23 ;  /* 0x000000123a167223 */ /* 0x000fe20000000017 */
        /* <DEDUP_REMOVED lines=10> */
[----:B------:R-:W3:Y:S01]  /*32b0*/  LDS.128 R40, [R78.X4+UR5+0x1040] ;  /* 0x001040054e287984 */ /* 0x000ee20008004c00 */
[C---:B------:R-:W-:Y:S01]  /*32c0*/  FFMA R45, R49.reuse, R17, R20 ;  /* 0x00000011312d7223 */ /* 0x040fe20000000014 */
[----:B------:R-:W-:Y:S01]  /*32d0*/  FFMA R48, R48, R28, R99 ;  /* 0x0000001c30307223 */ /* 0x000fe20000000063 */
[C---:B------:R-:W-:Y:S01]  /*32e0*/  FFMA R22, R50.reuse, R26, R23 ;  /* 0x0000001a32167223 */ /* 0x040fe20000000017 */
[C---:B------:R-:W-:Y:S01]  /*32f0*/  FFMA R44, R50.reuse, R34, R21 ;  /* 0x00000022322c7223 */ /* 0x040fe20000000015 */
[----:B------:R-:W-:Y:S01]  /*3300*/  FFMA R20, R50, R18, R45 ;  /* 0x0000001232147223 */ /* 0x000fe2000000002d */
[----:B------:R-:W-:Y:S01]  /*3310*/  FFMA R49, R49, R29, R48 ;  /* 0x0000001d31317223 */ /* 0x000fe20000000030 */
[C---:B------:R-:W-:Y:S01]  /*3320*/  FFMA R95, R51.reuse, R27, R22 ;  /* 0x0000001b335f7223 */ /* 0x040fe20000000016 */
[C---:B--2---:R-:W-:Y:S01]  /*3330*/  FFMA R22, R60.reuse, R24, R105 ;  /* 0x000000183c167223 */ /* 0x044fe20000000069 */
[C---:B------:R-:W-:Y:S01]  /*3340*/  FFMA R93, R51.reuse, R19, R20 ;  /* 0x00000013335d7223 */ /* 0x040fe20000000014 */
[----:B------:R-:W-:Y:S01]  /*3350*/  FFMA R20, R60, R16, R103 ;  /* 0x000000103c147223 */ /* 0x000fe20000000067 */
[----:B------:R-:W-:Y:S01]  /*3360*/  FFMA R50, R50, R30, R49 ;  /* 0x0000001e32327223 */ /* 0x000fe20000000031 */
        /* <DEDUP_REMOVED lines=30> */
[C---:B---3--:R-:W-:Y:S01]  /*3550*/  FFMA R36, R40.reuse, R24, R123 ;  /* 0x0000001828247223 */ /* 0x048fe2000000007b */
        /* <DEDUP_REMOVED lines=14> */
[----:B------:R-:W-:Y:S01]  /*3640*/  FFMA R42, R42, R18, R41 ;  /* 0x000000122a2a7223 */ /* 0x000fe20000000029 */
[C---:B--2---:R-:W-:Y:S01]  /*3650*/  FFMA R72, R20.reuse, R28, R72 ;  /* 0x0000001c14487223 */ /* 0x044fe20000000048 */
[C---:B------:R-:W-:Y:S01]  /*3660*/  FFMA R66, R20.reuse, R16, R66 ;  /* 0x0000001014427223 */ /* 0x040fe20000000042 */
[C---:B------:R-:W-:Y:S01]  /*3670*/  FFMA R68, R20.reuse, R24, R68 ;  /* 0x0000001814447223 */ /* 0x040fe20000000044 */
        /* <DEDUP_REMOVED lines=12> */
[----:B------:R-:W2:Y:S01]  /*3740*/  LDS.128 R44, [R78.X4+UR5+0x50] ;  /* 0x000050054e2c7984 */ /* 0x000ea20008004c00 */
[-C--:B------:R-:W-:Y:S01]  /*3750*/  FFMA R21, R21, R33.reuse, R70 ;  /* 0x0000002115157223 */ /* 0x080fe20000000046 */
[----:B------:R-:W-:Y:S01]  /*3760*/  FFMA R57, R57, R33, R56 ;  /* 0x0000002139397223 */ /* 0x000fe20000000038 */
[----:B-1----:R-:W-:Y:S01]  /*3770*/  FFMA R20, R60, R16, R73 ;  /* 0x000000103c147223 */ /* 0x002fe20000000049 */
[----:B------:R-:W1:Y:S01]  /*3780*/  LDS.128 R40, [R84+0x50] ;  /* 0x0000500054287984 */ /* 0x000e620000000c00 */
[----:B------:R-:W-:Y:S01]  /*3790*/  FFMA R70, R22, R34, R21 ;  /* 0x0000002216467223 */ /* 0x000fe20000000015 */
[----:B------:R-:W-:Y:S01]  /*37a0*/  FFMA R22, R60, R24, R75 ;  /* 0x000000183c167223 */ /* 0x000fe2000000004b */
[----:B------:R-:W-:Y:S01]  /*37b0*/  FFMA R58, R58, R34, R57 ;  /* 0x000000223a3a7223 */ /* 0x000fe20000000039 */
[----:B------:R-:W4:Y:S01]  /*37c0*/  LDS.128 R48, [R84+0xd0] ;  /* 0x0000d00054307984 */ /* 0x000f220000000c00 */
        /* <DEDUP_REMOVED lines=9> */
[----:B------:R-:W4:Y:S01]  /*3860*/  LDS.128 R20, [R78.X4+UR5+0xd0] ;  /* 0x0000d0054e147984 */ /* 0x000f220008004c00 */
[----:B------:R-:W-:Y:S01]  /*3870*/  FFMA R91, R59, R35, R58 ;  /* 0x000000233b5b7223 */ /* 0x000fe2000000003a */
[----:B------:R-:W-:Y:S01]  /*3880*/  FFMA R61, R61, R29, R60 ;  /* 0x0000001d3d3d7223 */ /* 0x000fe2000000003c */
[C---:B------:R-:W-:Y:S01]  /*3890*/  FFMA R86, R62.reuse, R34, R73 ;  /* 0x000000223e567223 */ /* 0x040fe20000000049 */
[----:B------:R-:W4:Y:S01]  /*38a0*/  LDS.128 R56, [R84+0x1d0] ;  /* 0x0001d00054387984 */ /* 0x000f220000000c00 */
        /* <DEDUP_REMOVED lines=8> */
[----:B------:R-:W3:Y:S01]  /*3930*/  LDS.128 R60, [R78.X4+UR5+0x150] ;  /* 0x000150054e3c7984 */ /* 0x000ee20008004c00 */
        /* <DEDUP_REMOVED lines=9> */
[----:B--2---:R-:W-:Y:S01]  /*39d0*/  FFMA R24, R44, R52, R89 ;  /* 0x000000342c187223 */ /* 0x004fe20000000059 */
[----:B------:R-:W-:Y:S01]  /*39e0*/  FFMA R69, R39, R19, R18 ;  /* 0x0000001327457223 */ /* 0x000fe20000000012 */
[----:B------:R-:W-:Y:S01]  /*39f0*/  FFMA R26, R38, R26, R25 ;  /* 0x0000001a261a7223 */ /* 0x000fe20000000019 */
[----:B-1----:R-:W-:Y:S01]  /*3a00*/  FFMA R16, R44, R40, R85 ;  /* 0x000000282c107223 */ /* 0x002fe20000000055 */
[----:B------:R-:W-:Y:S01]  /*3a10*/  FFMA R17, R45, R53, R24 ;  /* 0x000000352d117223 */ /* 0x000fe20000000018 */
[----:B------:R-:W-:Y:S01]  /*3a20*/  FFMA R34, R38, R34, R33 ;  /* 0x0000002226227223 */ /* 0x000fe20000000021 */
[----:B------:R-:W-:Y:S01]  /*3a30*/  FFMA R67, R39, R27, R26 ;  /* 0x0000001b27437223 */ /* 0x000fe2000000001a */
[----:B----4-:R-:W-:Y:S01]  /*3a40*/  FFMA R18, R44, R48, R87 ;  /* 0x000000302c127223 */ /* 0x010fe20000000057 */
[C---:B------:R-:W-:Y:S01]  /*3a50*/  FFMA R29, R45.reuse, R41, R16 ;  /* 0x000000292d1d7223 */ /* 0x040fe20000000010 */
[C---:B------:R-:W-:Y:S01]  /*3a60*/  FFMA R28, R46.reuse, R54, R17 ;  /* 0x000000362e1c7223 */ /* 0x040fe20000000011 */
[----:B------:R-:W1:Y:S01]  /*3a70*/  LDS.128 R24, [R78.X4+UR5+0x1d0] ;  /* 0x0001d0054e187984 */ /* 0x000e620008004c00 */
[----:B------:R-:W-:Y:S01]  /*3a80*/  FFMA R19, R45, R49, R18 ;  /* 0x000000312d137223 */ /* 0x000fe20000000012 */
[C---:B------:R-:W-:Y:S01]  /*3a90*/  FFMA R16, R46.reuse, R42, R29 ;  /* 0x0000002a2e107223 */ /* 0x040fe2000000001d */
[----:B------:R-:W-:Y:S01]  /*3aa0*/  FFMA R89, R47, R55, R28 ;  /* 0x000000372f597223 */ /* 0x000fe2000000001c */
[----:B------:R-:W-:Y:S01]  /*3ab0*/  FFMA R65, R39, R35, R34 ;  /* 0x0000002327417223 */ /* 0x000fe20000000022 */
[----:B------:R-:W-:Y:S01]  /*3ac0*/  FFMA R18, R46, R50, R19 ;  /* 0x000000322e127223 */ /* 0x000fe20000000013 */
        /* <DEDUP_REMOVED lines=40> */
[----:B------:R-:W1:Y:S01]  /*3d50*/  LDS.128 R60, [R78.X4+UR5+0x1150] ;  /* 0x001150054e3c7984 */ /* 0x000e620008004c00 */
[C---:B------:R-:W-:Y:S01]  /*3d60*/  FFMA R28, R24.reuse, R56, R117 ;  /* 0x00000038181c7223 */ /* 0x040fe20000000075 */
[----:B------:R-:W-:Y:S01]  /*3d70*/  FFMA R24, R24, R48, R113 ;  /* 0x0000003018187223 */ /* 0x000fe20000000071 */
[C---:B------:R-:W-:Y:S01]  /*3d80*/  FFMA R20, R26.reuse, R42, R29 ;  /* 0x0000002a1a147223 */ /* 0x040fe2000000001d */
[----:B------:R-:W-:Y:S01]  /*3d90*/  FFMA R22, R26, R54, R23 ;  /* 0x000000361a167223 */ /* 0x000fe20000000017 */
[C---:B------:R-:W-:Y:S01]  /*3da0*/  FFMA R21, R25.reuse, R57, R28 ;  /* 0x0000003919157223 */ /* 0x040fe2000000001c */
[----:B------:R-:W-:Y:S01]  /*3db0*/  FFMA R25, R25, R49, R24 ;  /* 0x0000003119197223 */ /* 0x000fe20000000018 */
[C---:B------:R-:W-:Y:S01]  /*3dc0*/  FFMA R119, R27.reuse, R43, R20 ;  /* 0x0000002b1b777223 */ /* 0x040fe20000000014 */
[----:B------:R-:W-:Y:S01]  /*3dd0*/  FFMA R115, R27, R55, R22 ;  /* 0x000000371b737223 */ /* 0x000fe20000000016 */
[----:B------:R-:W-:Y:S01]  /*3de0*/  FFMA R71, R39, R31, R30 ;  /* 0x0000001f27477223 */ /* 0x000fe2000000001e */
[C---:B--2---:R-:W-:Y:S01]  /*3df0*/  FFMA R64, R32.reuse, R40, R64 ;  /* 0x0000002820407223 */ /* 0x044fe20000000040 */
[C---:B------:R-:W-:Y:S01]  /*3e00*/  FFMA R22, R32.reuse, R56, R125 ;  /* 0x0000003820167223 */ /* 0x040fe2000000007d */
[C---:B------:R-:W-:Y:S01]  /*3e10*/  FFMA R20, R32.reuse, R52, R123 ;  /* 0x0000003420147223 */ /* 0x040fe2000000007b */
[----:B------:R-:W-:Y:S01]  /*3e20*/  FFMA R32, R32, R48, R121 ;  /* 0x0000003020207223 */ /* 0x000fe20000000079 */
        /* <DEDUP_REMOVED lines=10> */
[C---:B---3--:R-:W-:Y:S01]  /*3ed0*/  FFMA R66, R16.reuse, R48, R66 ;  /* 0x0000003010427223 */ /* 0x048fe20000000042 */
[----:B------:R-:W-:Y:S01]  /*3ee0*/  FFMA R68, R16, R52, R68 ;  /* 0x0000003410447223 */ /* 0x000fe20000000044 */
[-C--:B------:R-:W-:Y:S01]  /*3ef0*/  FFMA R34, R34, R50.reuse, R33 ;  /* 0x0000003222227223 */ /* 0x080fe20000000021 */
[----:B------:R-:W-:Y:S01]  /*3f00*/  FFMA R125, R35, R59, R22 ;  /* 0x0000003b237d7223 */ /* 0x000fe20000000016 */
[C---:B------:R-:W-:Y:S01]  /*3f10*/  FFMA R23, R17.reuse, R49, R66 ;  /* 0x0000003111177223 */ /* 0x040fe20000000042 */
[----:B------:R-:W-:Y:S01]  /*3f20*/  FFMA R21, R17, R53, R68 ;  /* 0x0000003511157223 */ /* 0x000fe20000000044 */
[C---:B------:R-:W-:Y:S01]  /*3f30*/  FFMA R123, R35.reuse, R55, R20 ;  /* 0x00000037237b7223 */ /* 0x040fe20000000014 */
[C---:B------:R-:W-:Y:S01]  /*3f40*/  FFMA R121, R35.reuse, R51, R34 ;  /* 0x0000003323797223 */ /* 0x040fe20000000022 */
[----:B------:R-:W-:Y:S01]  /*3f50*/  FFMA R64, R35, R43, R64 ;  /* 0x0000002b23407223 */ /* 0x000fe20000000040 */
[C---:B------:R-:W-:Y:S01]  /*3f60*/  FFMA R66, R18.reuse, R50, R23 ;  /* 0x0000003212427223 */ /* 0x040fe20000000017 */
[----:B------:R-:W-:Y:S01]  /*3f70*/  FFMA R68, R18, R54, R21 ;  /* 0x0000003612447223 */ /* 0x000fe20000000015 */
[----:B------:R-:W-:Y:S01]  /*3f80*/  FFMA R44, R44, R56, R91 ;  /* 0x000000382c2c7223 */ /* 0x000fe2000000005b */
[----:B------:R-:W-:Y:S01]  /*3f90*/  LDS.128 R32, [R78.X4+UR5+0x60] ;  /* 0x000060054e207984 */ /* 0x000fe20008004c00 */
[C---:B------:R-:W-:Y:S01]  /*3fa0*/  FFMA R72, R16.reuse, R40, R72 ;  /* 0x0000002810487223 */ /* 0x040fe20000000048 */
[----:B------:R-:W-:Y:S01]  /*3fb0*/  FFMA R70, R16, R56, R70 ;  /* 0x0000003810467223 */ /* 0x000fe20000000046 */
[----:B------:R-:W-:Y:S01]  /*3fc0*/  FFMA R45, R45, R57, R44 ;  /* 0x000000392d2d7223 */ /* 0x000fe2000000002c */
[----:B------:R-:W-:Y:S01]  /*3fd0*/  LDS.128 R20, [R84+0xe0] ;  /* 0x0000e00054147984 */ /* 0x000fe20000000c00 */
[----:B------:R-:W-:Y:S01]  /*3fe0*/  FFMA R25, R17, R41, R72 ;  /* 0x0000002911197223 */ /* 0x000fe20000000048 */
[C---:B------:R-:W-:Y:S01]  /*3ff0*/  FFMA R117, R27.reuse, R59, R24 ;  /* 0x0000003b1b757223 */ /* 0x040fe20000000018 */
[----:B------:R-:W-:Y:S01]  /*4000*/  FFMA R46, R46, R58, R45 ;  /* 0x0000003a2e2e7223 */ /* 0x000fe2000000002d */
[----:B------:R-:W3:Y:S01]  /*4010*/  LDS.128 R36, [R84+0x60] ;  /* 0x0000600054247984 */ /* 0x000ee20000000c00 */
[----:B------:R-:W-:Y:S01]  /*4020*/  FFMA R113, R27, R51, R26 ;  /* 0x000000331b717223 */ /* 0x000fe2000000001a */
[----:B------:R-:W-:Y:S01]  /*4030*/  FFMA R17, R17, R57, R70 ;  /* 0x0000003911117223 */ /* 0x000fe20000000046 */
[C---:B------:R-:W-:Y:S01]  /*4040*/  FFMA R72, R18.reuse, R42, R25 ;  /* 0x0000002a12487223 */ /* 0x040fe20000000019 */
[-C--:B------:R-:W-:Y:S01]  /*4050*/  FFMA R91, R47, R59.reuse, R46 ;  /* 0x0000003b2f5b7223 */ /* 0x080fe2000000002e */
[----:B------:R-:W4:Y:S01]  /*4060*/  LDS.128 R24, [R84+0x160] ;  /* 0x0001600054187984 */ /* 0x000f220000000c00 */
[----:B------:R-:W-:Y:S01]  /*4070*/  FFMA R70, R18, R58, R17 ;  /* 0x0000003a12467223 */ /* 0x000fe20000000011 */
[C---:B-1----:R-:W-:Y:S01]  /*4080*/  FFMA R18, R60.reuse, R52, R75 ;  /* 0x000000343c127223 */ /* 0x042fe2000000004b */
[C---:B------:R-:W-:Y:S01]  /*4090*/  FFMA R16, R60.reuse, R48, R73 ;  /* 0x000000303c107223 */ /* 0x040fe20000000049 */
[----:B------:R-:W1:Y:S01]  /*40a0*/  LDS.128 R44, [R84+0x1e0] ;  /* 0x0001e000542c7984 */ /* 0x000e620000000c00 */
        /* <DEDUP_REMOVED lines=13> */
[----:B------:R-:W-:Y:S01]  /*4180*/  FFMA R60, R62, R50, R101 ;  /* 0x000000323e3c7223 */ /* 0x000fe20000000065 */
        /* <DEDUP_REMOVED lines=14> */
[----:B------:R-:W2:Y:S01]  /*4270*/  LDS.128 R60, [R78.X4+UR5+0x160] ;  /* 0x000160054e3c7984 */ /* 0x000ea20008004c00 */
[C---:B------:R-:W-:Y:S01]  /*4280*/  FFMA R58, R30.reuse, R58, R57 ;  /* 0x0000003a1e3a7223 */ /* 0x040fe20000000039 */
[C---:B------:R-:W-:Y:S01]  /*4290*/  FFMA R54, R30.reuse, R54, R53 ;  /* 0x000000361e367223 */ /* 0x040fe20000000035 */
[----:B------:R-:W-:Y:S01]  /*42a0*/  FFMA R30, R30, R42, R29 ;  /* 0x0000002a1e1e7223 */ /* 0x000fe2000000001d */
[C---:B---3--:R-:W-:Y:S01]  /*42b0*/  FFMA R28, R32.reuse, R36, R85 ;  /* 0x00000024201c7223 */ /* 0x048fe20000000055 */
[C---:B------:R-:W-:Y:S01]  /*42c0*/  FFMA R65, R31.reuse, R59, R58 ;  /* 0x0000003b1f417223 */ /* 0x040fe2000000003a */
[C---:B------:R-:W-:Y:S01]  /*42d0*/  FFMA R67, R31.reuse, R55, R54 ;  /* 0x000000371f437223 */ /* 0x040fe20000000036 */
[C---:B------:R-:W-:Y:S01]  /*42e0*/  FFMA R71, R31.reuse, R43, R30 ;  /* 0x0000002b1f477223 */ /* 0x040fe2000000001e */
[C---:B------:R-:W-:Y:S01]  /*42f0*/  FFMA R30, R32.reuse, R20, R87 ;  /* 0x00000014201e7223 */ /* 0x040fe20000000057 */
[----:B------:R-:W-:Y:S01]  /*4300*/  FFMA R69, R31, R51, R50 ;  /* 0x000000331f457223 */ /* 0x000fe20000000032 */
[C---:B------:R-:W-:Y:S01]  /*4310*/  FFMA R49, R33.reuse, R37, R28 ;  /* 0x0000002521317223 */ /* 0x040fe2000000001c */
[C---:B----4-:R-:W-:Y:S01]  /*4320*/  FFMA R40, R32.reuse, R24, R89 ;  /* 0x0000001820287223 */ /* 0x050fe20000000059 */
[C---:B------:R-:W-:Y:S01]  /*4330*/  FFMA R43, R33.reuse, R21, R30 ;  /* 0x00000015212b7223 */ /* 0x040fe2000000001e */
[----:B-1----:R-:W-:Y:S01]  /*4340*/  FFMA R32, R32, R44, R91 ;  /* 0x0000002c20207223 */ /* 0x002fe2000000005b */
[----:B------:R-:W1:Y:S01]  /*4350*/  LDS.128 R28, [R78.X4+UR5+0x1e0] ;  /* 0x0001e0054e1c7984 */ /* 0x000e620008004c00 */
        /* <DEDUP_REMOVED lines=22> */
[----:B------:R-:W3:Y:S01]  /*44c0*/  LDS.128 R40, [R78.X4+UR5+0x1060] ;  /* 0x001060054e287984 */ /* 0x000ee20008004c00 */
[C---:B------:R-:W-:Y:S01]  /*44d0*/  FFMA R92, R19.reuse, R47, R92 ;  /* 0x0000002f135c7223 */ /* 0x040fe2000000005c */
[C---:B------:R-:W-:Y:S01]  /*44e0*/  FFMA R90, R19.reuse, R27, R90 ;  /* 0x0000001b135a7223 */ /* 0x040fe2000000005a */
[C---:B--2---:R-:W-:Y:S01]  /*44f0*/  FFMA R74, R60.reuse, R44, R74 ;  /* 0x0000002c3c4a7223 */ /* 0x044fe2000000004a */
        /* <DEDUP_REMOVED lines=13> */
[C---:B-1----:R-:W-:Y:S01]  /*45d0*/  FFMA R48, R28.reuse, R44, R117 ;  /* 0x0000002c1c307223 */ /* 0x042fe20000000075 */
        /* <DEDUP_REMOVED lines=14> */
[C---:B------:R-:W-:Y:S01]  /*46c0*/  FFMA R93, R31.reuse, R27, R48 ;  /* 0x0000001b1f5d7223 */ /* 0x040fe20000000030 */
[C---:B------:R-:W-:Y:S01]  /*46d0*/  FFMA R113, R31.reuse, R39, R28 ;  /* 0x000000271f717223 */ /* 0x040fe2000000001c */
[----:B------:R-:W4:Y:S01]  /*46e0*/  LDS.128 R56, [R78.X4+UR5+0x11e0] ;  /* 0x0011e0054e387984 */ /* 0x000f220008004c00 */
[----:B------:R-:W-:Y:S01]  /*46f0*/  FFMA R91, R31, R23, R30 ;  /* 0x000000171f5b7223 */ /* 0x000fe2000000001e */
[----:B------:R-:W-:-:S02]  /*4700*/  FFMA R86, R60, R36, R86 ;  /* 0x000000243c567223 */ /* 0x000fc40000000056 */
[----:B------:R-:W-:Y:S01]  /*4710*/  LDS.128 R52, [R84+0x170] ;  /* 0x0001700054347984 */ /* 0x000fe20000000c00 */
        /* <DEDUP_REMOVED lines=11> */
[-C--:B------:R-:W-:Y:S01]  /*47d0*/  FFMA R61, R61, R37.reuse, R86 ;  /* 0x000000253d3d7223 */ /* 0x080fe20000000056 */
        /* <DEDUP_REMOVED lines=18> */
[----:B------:R-:W2:Y:S01]  /*4900*/  LDS.128 R72, [R78.X4+UR5+0x70] ;  /* 0x000070054e487984 */ /* 0x000ea20008004c00 */
[C---:B------:R-:W-:Y:S01]  /*4910*/  FFMA R119, R19.reuse, R47, R18 ;  /* 0x0000002f13777223 */ /* 0x040fe20000000012 */
[-C--:B------:R-:W-:Y:S01]  /*4920*/  FFMA R121, R19, R39.reuse, R16 ;  /* 0x0000002713797223 */ /* 0x080fe20000000010 */
[C---:B-1----:R-:W-:Y:S01]  /*4930*/  FFMA R18, R32.reuse, R24, R103 ;  /* 0x0000001820127223 */ /* 0x042fe20000000067 */
[----:B------:R-:W1:Y:S01]  /*4940*/  LDS.128 R40, [R84+0xf0] ;  /* 0x0000f00054287984 */ /* 0x000e620000000c00 */
[C---:B------:R-:W-:Y:S01]  /*4950*/  FFMA R16, R32.reuse, R20, R101 ;  /* 0x0000001420107223 */ /* 0x040fe20000000065 */
[----:B------:R-:W-:Y:S01]  /*4960*/  FFMA R86, R63, R39, R86 ;  /* 0x000000273f567223 */ /* 0x000fe20000000056 */
[C---:B------:R-:W-:Y:S01]  /*4970*/  FFMA R115, R19.reuse, R23, R60 ;  /* 0x0000001713737223 */ /* 0x040fe2000000003c */
[----:B------:R-:W3:Y:S01]  /*4980*/  LDS.128 R48, [R84+0x70] ;  /* 0x0000700054307984 */ /* 0x000ee20000000c00 */
[----:B------:R-:W-:Y:S01]  /*4990*/  FFMA R117, R19, R27, R62 ;  /* 0x0000001b13757223 */ /* 0x000fe2000000003e */
[C---:B------:R-:W-:Y:S01]  /*49a0*/  FFMA R60, R32.reuse, R44, R105 ;  /* 0x0000002c203c7223 */ /* 0x040fe20000000069 */
[C---:B------:R-:W-:Y:S01]  /*49b0*/  FFMA R63, R33.reuse, R25, R18 ;  /* 0x00000019213f7223 */ /* 0x040fe20000000012 */
[----:B------:R-:W3:Y:S01]  /*49c0*/  LDS.128 R28, [R84+0x1f0] ;  /* 0x0001f000541c7984 */ /* 0x000ee20000000c00 */
[C---:B------:R-:W-:Y:S01]  /*49d0*/  FFMA R101, R33.reuse, R21, R16 ;  /* 0x0000001521657223 */ /* 0x040fe20000000010 */
[----:B------:R-:W-:Y:S01]  /*49e0*/  FFMA R32, R32, R36, R109 ;  /* 0x0000002420207223 */ /* 0x000fe2000000006d */
[C---:B------:R-:W-:Y:S01]  /*49f0*/  FFMA R61, R33.reuse, R45, R60 ;  /* 0x0000002d213d7223 */ /* 0x040fe2000000003c */
[----:B------:R-:W3:Y:S01]  /*4a00*/  LDS.128 R16, [R78.X4+UR5+0xf0] ;  /* 0x0000f0054e107984 */ /* 0x000ee20008004c00 */
        /* <DEDUP_REMOVED lines=8> */
[C---:B----4-:R-:W-:Y:S01]  /*4a90*/  FFMA R24, R56.reuse, R24, R67 ;  /* 0x0000001838187223 */ /* 0x050fe20000000043 */
[----:B------:R-:W-:Y:S01]  /*4aa0*/  FFMA R109, R35, R39, R34 ;  /* 0x00000027236d7223 */ /* 0x000fe20000000022 */
[C---:B------:R-:W-:Y:S01]  /*4ab0*/  FFMA R20, R56.reuse, R20, R69 ;  /* 0x0000001438147223 */ /* 0x040fe20000000045 */
[----:B------:R-:W4:Y:S01]  /*4ac0*/  LDS.128 R32, [R78.X4+UR5+0x170] ;  /* 0x000170054e207984 */ /* 0x000f220008004c00 */
        /* <DEDUP_REMOVED lines=10> */
[----:B------:R-:W4:Y:S01]  /*4b70*/  LDS.128 R24, [R78.X4+UR5+0x1f0] ;  /* 0x0001f0054e187984 */ /* 0x000f220008004c00 */
[----:B--2---:R-:W-:Y:S01]  /*4b80*/  FFMA R98, R72, R52, R98 ;  /* 0x0000003448627223 */ /* 0x004fe20000000062 */
[C---:B------:R-:W-:Y:S01]  /*4b90*/  FFMA R69, R59.reuse, R23, R22 ;  /* 0x000000173b457223 */ /* 0x040fe20000000016 */
[----:B------:R-:W-:Y:S01]  /*4ba0*/  FFMA R46, R58, R46, R45 ;  /* 0x0000002e3a2e7223 */ /* 0x000fe2000000002d */
[----:B------:R-:W-:Y:S01]  /*4bb0*/  FFMA R71, R59, R39, R38 ;  /* 0x000000273b477223 */ /* 0x000fe20000000026 */
[----:B-1----:R-:W-:Y:S01]  /*4bc0*/  FFMA R96, R72, R40, R96 ;  /* 0x0000002848607223 */ /* 0x002fe20000000060 */
[----:B------:R-:W-:Y:S01]  /*4bd0*/  FFMA R21, R73, R53, R98 ;  /* 0x0000003549157223 */ /* 0x000fe20000000062 */
[----:B------:R-:W-:Y:S01]  /*4be0*/  FFMA R65, R59, R47, R46 ;  /* 0x0000002f3b417223 */ /* 0x000fe2000000002e */
[----:B------:R-:W-:Y:S01]  /*4bf0*/  LEA R70, R0, 0x6000, 0xe ;  /* 0x0000600000467811 */ /* 0x000fe200078e70ff */
[----:B---3--:R-:W-:Y:S01]  /*4c00*/  FFMA R94, R72, R48, R94 ;  /* 0x00000030485e7223 */ /* 0x008fe2000000005e */
[C---:B------:R-:W-:Y:S01]  /*4c10*/  FFMA R23, R73.reuse, R41, R96 ;  /* 0x0000002949177223 */ /* 0x040fe20000000060 */
[----:B------:R-:W-:Y:S01]  /*4c20*/  FFMA R22, R74, R54, R21 ;  /* 0x000000364a167223 */ /* 0x000fe20000000015 */
[----:B------:R-:W-:Y:S01]  /*4c30*/  LDS.128 R56, [R78.X4+UR5+0x1170] ;  /* 0x001170054e387984 */ /* 0x000fe20008004c00 */
[----:B------:R-:W-:Y:S01]  /*4c40*/  FFMA R102, R72, R28, R102 ;  /* 0x0000001c48667223 */ /* 0x000fe20000000066 */
[----:B------:R-:W-:Y:S01]  /*4c50*/  FFMA R37, R73, R49, R94 ;  /* 0x0000003149257223 */ /* 0x000fe2000000005e */
[----:B------:R-:W-:Y:S01]  /*4c60*/  FFMA R20, R74, R42, R23 ;  /* 0x0000002a4a147223 */ /* 0x000fe20000000017 */
[----:B------:R-:W-:Y:S01]  /*4c70*/  IADD3 R46, P1, R9, UR6, RZ ;  /* 0x00000006092e7c10 */ /* 0x000fe2000ff3e0ff */
[-C--:B------:R-:W-:Y:S01]  /*4c80*/  FFMA R73, R73, R29.reuse, R102 ;  /* 0x0000001d49497223 */ /* 0x080fe20000000066 */
[C---:B------:R-:W-:Y:S01]  /*4c90*/  FFMA R92, R16.reuse, R28, R92 ;  /* 0x0000001c105c7223 */ /* 0x040fe2000000005c */
[C---:B------:R-:W-:Y:S01]  /*4ca0*/  FFMA R90, R16.reuse, R52, R90 ;  /* 0x00000034105a7223 */ /* 0x040fe2000000005a */
[C---:B------:R-:W-:Y:S01]  /*4cb0*/  FFMA R88, R16.reuse, R40, R88 ;  /* 0x0000002810587223 */ /* 0x040fe20000000058 */
[----:B------:R-:W-:Y:S01]  /*4cc0*/  FFMA R100, R16, R48, R100 ;  /* 0x0000003010647223 */ /* 0x000fe20000000064 */
[C---:B------:R-:W-:Y:S01]  /*4cd0*/  FFMA R72, R74.reuse, R50, R37 ;  /* 0x000000324a487223 */ /* 0x040fe20000000025 */
[-C--:B------:R-:W-:Y:S01]  /*4ce0*/  FFMA R36, R74, R30.reuse, R73 ;  /* 0x0000001e4a247223 */ /* 0x080fe20000000049 */
[C---:B------:R-:W-:Y:S01]  /*4cf0*/  FFMA R37, R17.reuse, R29, R92 ;  /* 0x0000001d11257223 */ /* 0x040fe2000000005c */
[C---:B------:R-:W-:Y:S01]  /*4d00*/  FFMA R39, R17.reuse, R53, R90 ;  /* 0x0000003511277223 */ /* 0x040fe2000000005a */
[----:B------:R-:W-:Y:S01]  /*4d10*/  FFMA R45, R17, R41, R88 ;  /* 0x00000029112d7223 */ /* 0x000fe20000000058 */
[C---:B------:R-:W-:Y:S01]  /*4d20*/  FFMA R73, R75.reuse, R43, R20 ;  /* 0x0000002b4b497223 */ /* 0x040fe20000000014 */
[----:B------:R-:W-:Y:S01]  /*4d30*/  FFMA R74, R75, R55, R22 ;  /* 0x000000374b4a7223 */ /* 0x000fe20000000016 */
[----:B------:R-:W-:Y:S01]  /*4d40*/  FFMA R17, R17, R49, R100 ;  /* 0x0000003111117223 */ /* 0x000fe20000000064 */
[C---:B------:R-:W-:Y:S01]  /*4d50*/  FFMA R72, R75.reuse, R51, R72 ;  /* 0x000000334b487223 */ /* 0x040fe20000000048 */
[----:B------:R-:W1:Y:S01]  /*4d60*/  LDS.128 R20, [R78.X4+UR5+0x1070] ;  /* 0x001070054e147984 */ /* 0x000e620008004c00 */
[-C--:B------:R-:W-:Y:S01]  /*4d70*/  FFMA R75, R75, R31.reuse, R36 ;  /* 0x0000001f4b4b7223 */ /* 0x080fe20000000024 */
[C---:B------:R-:W-:Y:S01]  /*4d80*/  FFMA R36, R18.reuse, R30, R37 ;  /* 0x0000001e12247223 */ /* 0x040fe20000000025 */
[C---:B------:R-:W-:Y:S01]  /*4d90*/  FFMA R62, R18.reuse, R54, R39 ;  /* 0x00000036123e7223 */ /* 0x040fe20000000027 */
[C---:B------:R-:W-:Y:S01]  /*4da0*/  FFMA R16, R18.reuse, R42, R45 ;  /* 0x0000002a12107223 */ /* 0x040fe2000000002d */
[----:B------:R-:W-:Y:S01]  /*4db0*/  FFMA R18, R18, R50, R17 ;  /* 0x0000003212127223 */ /* 0x000fe20000000011 */
[C---:B------:R-:W-:Y:S01]  /*4dc0*/  FFMA R63, R19.reuse, R31, R36 ;  /* 0x0000001f133f7223 */ /* 0x040fe20000000024 */
[C---:B----4-:R-:W-:Y:S01]  /*4dd0*/  FFMA R36, R32.reuse, R28, R107 ;  /* 0x0000001c20247223 */ /* 0x050fe2000000006b */
        /* <DEDUP_REMOVED lines=67> */
[----:B------:R-:W-:Y:S01]  /*5210*/  IADD3 R86, P0, R4, UR6, RZ ;  /* 0x0000000604567c10 */ /* 0x000fe2000ff1e0ff */
[----:B------:R-:W1:Y:S01]  /*5220*/  LDS.128 R16, [R78.X4+UR5+0x11f0] ;  /* 0x0011f0054e107984 */ /* 0x000e620008004c00 */
[----:B------:R-:W-:Y:S01]  /*5230*/  IADD3 R88, P2, R5, UR6, RZ ;  /* 0x0000000605587c10 */ /* 0x000fe2000ff5e0ff */
[----:B------:R-:W-:Y:S01]  /*5240*/  FFMA R64, R56, R48, R109 ;  /* 0x0000003038407223 */ /* 0x000fe2000000006d */
[----:B------:R-:W-:Y:S01]  /*5250*/  IADD3.X R87, R6, UR7, RZ, P0, !PT ;  /* 0x0000000706577c10 */ /* 0x000fe200087fe4ff */
[----:B------:R-:W-:Y:S01]  /*5260*/  FFMA R66, R56, R40, R101 ;  /* 0x0000002838427223 */ /* 0x000fe20000000065 */
[----:B------:R-:W-:Y:S01]  /*5270*/  ISETP.GE.U32.AND P0, PT, R82, R76, PT ;  /* 0x0000004c5200720c */ /* 0x000fe20003f06070 */
[C---:B------:R-:W-:Y:S01]  /*5280*/  FFMA R68, R56.reuse, R52, R103 ;  /* 0x0000003438447223 */ /* 0x040fe20000000067 */
[----:B------:R-:W-:Y:S01]  /*5290*/  IADD3 R44, P3, R7, UR6, RZ ;  /* 0x00000006072c7c10 */ /* 0x000fe2000ff7e0ff */
[----:B------:R-:W-:Y:S01]  /*52a0*/  FFMA R56, R56, R28, R105 ;  /* 0x0000001c38387223 */ /* 0x000fe20000000069 */
[----:B------:R-:W-:Y:S01]  /*52b0*/  LEA R93, R0, R83, 0xd ;  /* 0x00000053005d7211 */ /* 0x000fe200078e68ff */
[----:B------:R-:W-:Y:S06]  /*52c0*/  BAR.SYNC 0x0 ;  /* 0x0000000000007b1d */ /* 0x000fec0000000000 */
[----:B------:R-:W-:Y:S01]  /*52d0*/  IADD3.X R89, R8, UR7, RZ, P2, !PT ;  /* 0x0000000708597c10 */ /* 0x000fe200097fe4ff */
[----:B------:R-:W-:Y:S01]  /*52e0*/  USHF.L.U32 UR5, UR4, 0xd, URZ ;  /* 0x0000000d04057899 */ /* 0x000fe2000800063f */
[----:B------:R-:W-:Y:S01]  /*52f0*/  LEA R95, R0, R81, 0xd ;  /* 0x00000051005f7211 */ /* 0x000fe200078e68ff */
[----:B------:R-:W-:Y:S01]  /*5300*/  @!PT LDS RZ, [RZ] ;  /* 0x00000000fffff984 */ /* 0x000fe20000000800 */
[----:B------:R-:W-:Y:S01]  /*5310*/  @!PT LDS RZ, [RZ] ;  /* 0x00000000fffff984 */ /* 0x000fe20000000800 */
[----:B------:R-:W-:Y:S01]  /*5320*/  @!PT LDS RZ, [RZ] ;  /* 0x00000000fffff984 */ /* 0x000fe20000000800 */
[----:B------:R2:W-:Y:S01]  /*5330*/  LDGSTS.E.BYPASS.128 [R93], [R86.64], !P0 ;  /* 0x00000000565d7fae */ /* 0x0005e2000c101c4a */
[----:B------:R-:W-:-:S02]  /*5340*/  IADD3.X R45, R10, UR7, RZ, P3, !PT ;  /* 0x000000070a2d7c10 */ /* 0x000fc40009ffe4ff */
[----:B------:R-:W-:Y:S01]  /*5350*/  IADD3 R84, P2, R11, UR6, RZ ;  /* 0x000000060b547c10 */ /* 0x000fe2000ff5e0ff */
[----:B------:R3:W-:Y:S01]  /*5360*/  LDGSTS.E.BYPASS.128 [R95], [R88.64], !P0 ;  /* 0x00000000585f7fae */ /* 0x0007e2000c101c4a */
[----:B------:R-:W-:Y:S01]  /*5370*/  IADD3 R90, P3, R13, UR6, RZ ;  /* 0x000000060d5a7c10 */ /* 0x000fe2000ff7e0ff */
[----:B------:R-:W-:Y:S01]  /*5380*/  UIADD3 UR6, UP1, UR6, 0x80, URZ ;  /* 0x0000008006067890 */ /* 0x000fe2000ff3e03f */
[-C--:B------:R-:W-:Y:S01]  /*5390*/  IADD3 R97, R83, R70.reuse, RZ ;  /* 0x0000004653617210 */ /* 0x080fe20007ffe0ff */
[----:B------:R-:W0:Y:S01]  /*53a0*/  LDGDEPBAR ;  /* 0x00000000000079af */ /* 0x000e220000000000 */
[----:B------:R-:W-:Y:S02]  /*53b0*/  IADD3.X R47, R12, UR7, RZ, P1, !PT ;  /* 0x000000070c2f7c10 */ /* 0x000fe40008ffe4ff */
[----:B------:R-:W-:Y:S01]  /*53c0*/  IADD3.X R85, R14, UR7, RZ, P2, !PT ;  /* 0x000000070e557c10 */ /* 0x000fe200097fe4ff */
[----:B------:R4:W-:Y:S01]  /*53d0*/  LDGSTS.E.BYPASS.128 [R97], [R44.64], !P0 ;  /* 0x000000002c617fae */ /* 0x0009e2000c101c4a */
[-C--:B--2---:R-:W-:Y:S01]  /*53e0*/  IADD3 R93, R81, R70.reuse, RZ ;  /* 0x00000046515d7210 */ /* 0x084fe20007ffe0ff */
[----:B------:R-:W-:Y:S01]  /*53f0*/  FFMA R87, R57, R53, R68 ;  /* 0x0000003539577223 */ /* 0x000fe20000000044 */
[----:B------:R-:W-:Y:S01]  /*5400*/  IADD3.X R91, R15, UR7, RZ, P3, !PT ;  /* 0x000000070f5b7c10 */ /* 0x000fe20009ffe4ff */
[----:B---3--:R-:W-:Y:S01]  /*5410*/  FFMA R89, R57, R41, R66 ;  /* 0x0000002939597223 */ /* 0x008fe20000000042 */
[-C--:B------:R-:W-:Y:S01]  /*5420*/  IADD3 R95, R80, R70.reuse, RZ ;  /* 0x00000046505f7210 */ /* 0x080fe20007ffe0ff */
[----:B------:R2:W-:Y:S01]  /*5430*/  LDGSTS.E.BYPASS.128 [R93], [R46.64], !P0 ;  /* 0x000000002e5d7fae */ /* 0x0005e2000c101c4a */
[----:B------:R-:W-:Y:S01]  /*5440*/  IADD3 R99, R79, R70, RZ ;  /* 0x000000464f637210 */ /* 0x000fe20007ffe0ff */
[----:B------:R-:W-:Y:S01]  /*5450*/  UIADD3.X UR7, URZ, UR7, URZ, UP1, !UPT ;  /* 0x000000073f077290 */ /* 0x000fe20008ffe43f */
[C---:B-1----:R-:W-:Y:S01]  /*5460*/  FFMA R28, R16.reuse, R28, R65 ;  /* 0x0000001c101c7223 */ /* 0x042fe20000000041 */
[----:B------:R1:W-:Y:S01]  /*5470*/  LDGSTS.E.BYPASS.128 [R95], [R84.64], !P0 ;  /* 0x00000000545f7fae */ /* 0x0003e2000c101c4a */
[C---:B------:R-:W-:Y:S01]  /*5480*/  FFMA R52, R16.reuse, R52, R67 ;  /* 0x0000003410347223 */ /* 0x040fe20000000043 */
[C---:B------:R-:W-:Y:S01]  /*5490*/  FFMA R48, R16.reuse, R48, R71 ;  /* 0x0000003010307223 */ /* 0x040fe20000000047 */
[----:B------:R-:W-:Y:S01]  /*54a0*/  FFMA R16, R16, R40, R69 ;  /* 0x0000002810107223 */ /* 0x000fe20000000045 */
[----:B------:R1:W-:Y:S01]  /*54b0*/  LDGSTS.E.BYPASS.128 [R99], [R90.64], !P0 ;  /* 0x000000005a637fae */ /* 0x0003e2000c101c4a */
[----:B------:R-:W-:Y:S01]  /*54c0*/  ISETP.GE.U32.AND P0, PT, R82, 0x218, PT ;  /* 0x000002185200780c */ /* 0x000fe20003f06070 */
[C---:B----4-:R-:W-:Y:S01]  /*54d0*/  FFMA R45, R57.reuse, R29, R56 ;  /* 0x0000001d392d7223 */ /* 0x050fe20000000038 */
[----:B------:R-:W-:Y:S01]  /*54e0*/  FFMA R57, R57, R49, R64 ;  /* 0x0000003139397223 */ /* 0x000fe20000000040 */
[----:B------:R-:W0:Y:S01]  /*54f0*/  LDGDEPBAR ;  /* 0x00000000000079af */ /* 0x000e220000000000 */
        /* <DEDUP_REMOVED lines=20> */
[----:B------:R-:W-:-:S04]  /*5640*/  DEPBAR.LE SB0, 0x4 ;  /* 0x000081000000791a */ /* 0x000fc80000000000 */
[----:B------:R-:W-:Y:S06]  /*5650*/  BAR.SYNC 0x0 ;  /* 0x0000000000007b1d */ /* 0x000fec0000000000 */
[----:B-1----:R-:W-:Y:S01]  /*5660*/  @P0 CALL.REL.NOINC `(.L_x_0) ;  /* 0x0000001000000944 */ /* 0x002fe20003c00000 */
[----:B------:R-:W-:Y:S05]  /*5670*/  BRA `(.L_x_1) ;  /* 0xffffb6f000007947 */ /* 0x000fea000383ffff */
.L_x_0:
[----:B------:R-:W1:Y:S01]  /*5680*/  S2R R0, SR_TID.X ;  /* 0x0000000000007919 */ /* 0x000e620000002100 */
[----:B------:R-:W-:-:S04]  /*5690*/  DEPBAR.LE SB0, 0x0 ;  /* 0x000080000000791a */ /* 0x000fc80000000000 */
[----:B-1----:R-:W-:Y:S02]  /*56a0*/  SHF.R.U32.HI R40, RZ, 0x5, R0 ;  /* 0x00000005ff287819 */ /* 0x002fe40000011600 */
[----:B------:R-:W-:Y:S02]  /*56b0*/  SHF.L.U32 R41, R0, 0x2, RZ ;  /* 0x0000000200297819 */ /* 0x000fe400000006ff */
[----:B------:R-:W-:Y:S02]  /*56c0*/  SGXT.U32 R40, R40, 0x3 ;  /* 0x000000032828781a */ /* 0x000fe40000000000 */
[----:B------:R-:W-:Y:S02]  /*56d0*/  LOP3.LUT R41, R2, 0x7c, R41, 0xf8, !PT ;  /* 0x0000007c02297812 */ /* 0x000fe400078ef829 */
[----:B------:R-:W-:Y:S01]  /*56e0*/  LOP3.LUT R2, R3, 0x18, RZ, 0xfc, !PT ;  /* 0x0000001803027812 */ /* 0x000fe200078efcff */
[----:B------:R-:W-:Y:S01]  /*56f0*/  IMAD R77, R40, 0x210, R77 ;  /* 0x00000210284d7824 */ /* 0x000fe200078e024d */
[----:B------:R-:W-:Y:S06]  /*5700*/  BAR.SYNC 0x0 ;  /* 0x0000000000007b1d */ /* 0x000fec0000000000 */
[----:B------:R-:W-:Y:S01]  /*5710*/  SHF.L.U32 R0, R77, 0x2, RZ ;  /* 0x000000024d007819 */ /* 0x000fe200000006ff */
[----:B------:R-:W-:Y:S01]  /*5720*/  STS.128 [R77.X4], R72 ;  /* 0x000000484d007388 */ /* 0x000fe20000004c00 */
[----:B------:R-:W-:-:S03]  /*5730*/  ISETP.GE.AND P0, PT, R41, 0x100, PT ;  /* 0x000001002900780c */ /* 0x000fc60003f06270 */
[----:B------:R-:W-:Y:S01]  /*5740*/  IMAD R40, R40, -0x630, R0 ;  /* 0xfffff9d028287824 */ /* 0x000fe200078e0200 */
[----:B------:R-:W-:Y:S01]  /*5750*/  STS.128 [R77.X4+0x210], R60 ;  /* 0x0002103c4d007388 */ /* 0x000fe20000004c00 */
[C---:B------:R-:W-:Y:S02]  /*5760*/  LOP3.LUT R0, R3.reuse, 0x8, RZ, 0xfc, !PT ;  /* 0x0000000803007812 */ /* 0x040fe400078efcff */
[----:B------:R-:W-:Y:S01]  /*5770*/  ISETP.LT.AND P1, PT, R3, c[0x0][0x178], !P0 ;  /* 0x00005e0003007a0c */ /* 0x000fe20004721270 */
[----:B------:R-:W-:Y:S01]  /*5780*/  STS.128 [R77.X4+0x420], R36 ;  /* 0x000420244d007388 */ /* 0x000fe20000004c00 */
[----:B------:R-:W-:Y:S02]  /*5790*/  ISETP.LT.AND P2, PT, R0, c[0x0][0x178], !P0 ;  /* 0x00005e0000007a0c */ /* 0x000fe40004741270 */
[----:B------:R-:W-:Y:S01]  /*57a0*/  ISETP.LT.AND P4, PT, R2, c[0x0][0x178], !P0 ;  /* 0x00005e0002007a0c */ /* 0x000fe20004781270 */
[----:B------:R-:W-:Y:S04]  /*57b0*/  STS.128 [R77.X4+0x630], R32 ;  /* 0x000630204d007388 */ /* 0x000fe80000004c00 */
[----:B------:R-:W-:Y:S06]  /*57c0*/  BAR.SYNC 0x0 ;  /* 0x0000000000007b1d */ /* 0x000fec0000000000 */
[----:B------:R-:W1:Y:S01]  /*57d0*/  LDS.128 R48, [R40] ;  /* 0x0000000028307984 */ /* 0x000e620000000c00 */
[----:B------:R-:W-:-:S03]  /*57e0*/  MOV R37, 0x4 ;  /* 0x0000000400257802 */ /* 0x000fc60000000f00 */
[----:B------:R-:W2:Y:S04]  /*57f0*/  LDS.128 R52, [R40+0x1080] ;  /* 0x0010800028347984 */ /* 0x000ea80000000c00 */
[----:B------:R-:W3:Y:S04]  /*5800*/  LDS.128 R8, [R40+0x2100] ;  /* 0x0021000028087984 */ /* 0x000ee80000000c00 */
[----:B------:R-:W4:Y:S04]  /*5810*/  LDS.128 R4, [R40+0x3180] ;  /* 0x0031800028047984 */ /* 0x000f280000000c00 */
[----:B------:R-:W-:Y:S06]  /*5820*/  BAR.SYNC 0x0 ;  /* 0x0000000000007b1d */ /* 0x000fec0000000000 */
[----:B------:R-:W-:Y:S04]  /*5830*/  STS.128 [R77.X4], R24 ;  /* 0x000000184d007388 */ /* 0x000fe80000004c00 */
[----:B------:R-:W-:Y:S04]  /*5840*/  STS.128 [R77.X4+0x210], R20 ;  /* 0x000210144d007388 */ /* 0x000fe80000004c00 */
[----:B------:R-:W-:Y:S04]  /*5850*/  STS.128 [R77.X4+0x420], R44 ;  /* 0x0004202c4d007388 */ /* 0x000fe80000004c00 */
[----:B------:R-:W-:Y:S04]  /*5860*/  STS.128 [R77.X4+0x630], R28 ;  /* 0x0006301c4d007388 */ /* 0x000fe80000004c00 */
[----:B------:R-:W-:Y:S06]  /*5870*/  BAR.SYNC 0x0 ;  /* 0x0000000000007b1d */ /* 0x000fec0000000000 */
[----:B------:R-:W4:Y:S01]  /*5880*/  LDS.128 R12, [R40] ;  /* 0x00000000280c7984 */ /* 0x000f220000000c00 */
[----:B------:R-:W-:-:S02]  /*5890*/  LEA R20, R3, R41, 0x8 ;  /* 0x0000002903147211 */ /* 0x000fc400078e40ff */
[----:B------:R-:W-:Y:S01]  /*58a0*/  LEA R22, R0, R41, 0x8 ;  /* 0x0000002900167211 */ /* 0x000fe200078e40ff */
[----:B------:R-:W4:Y:S01]  /*58b0*/  LDS.128 R16, [R40+0x1080] ;  /* 0x0010800028107984 */ /* 0x000f220000000c00 */
[C---:B------:R-:W-:Y:S01]  /*58c0*/  LOP3.LUT R0, R3.reuse, 0x10, RZ, 0xfc, !PT ;  /* 0x0000001003007812 */ /* 0x040fe200078efcff */
[-C--:B------:R-:W-:Y:S01]  /*58d0*/  IMAD.WIDE R20, R20, R37.reuse, c[0x0][0x170] ;  /* 0x00005c0014147625 */ /* 0x080fe200078e0225 */
[C---:B------:R-:W-:Y:S01]  /*58e0*/  LOP3.LUT R24, R3.reuse, 0x20, RZ, 0xfc, !PT ;  /* 0x0000002003187812 */ /* 0x040fe200078efcff */
[----:B------:R-:W4:Y:S01]  /*58f0*/  LDS.128 R32, [R40+0x2100] ;  /* 0x0021000028207984 */ /* 0x000f220000000c00 */
[C---:B------:R-:W-:Y:S01]  /*5900*/  LOP3.LUT R25, R3.reuse, 0x28, RZ, 0xfc, !PT ;  /* 0x0000002803197812 */ /* 0x040fe200078efcff */
[----:B------:R-:W-:Y:S01]  /*5910*/  IMAD.WIDE R22, R22, R37, c[0x0][0x170] ;  /* 0x00005c0016167625 */ /* 0x000fe200078e0225 */
[----:B------:R-:W-:Y:S01]  /*5920*/  LOP3.LUT R26, R3, 0x30, RZ, 0xfc, !PT ;  /* 0x00000030031a7812 */ /* 0x000fe200078efcff */
[----:B-1----:R1:W-:Y:S01]  /*5930*/  @P1 STG.E.128 [R20.64], R48 ;  /* 0x0000003014001986 */ /* 0x0023e2000c101d0a */
[----:B------:R-:W-:-:S02]  /*5940*/  ISETP.LT.AND P5, PT, R0, c[0x0][0x178], !P0 ;  /* 0x00005e0000007a0c */ /* 0x000fc400047a1270 */
[----:B------:R-:W-:Y:S01]  /*5950*/  LOP3.LUT R28, R3, 0x38, RZ, 0xfc, !PT ;  /* 0x00000038031c7812 */ /* 0x000fe200078efcff */
[----:B--2---:R2:W-:Y:S01]  /*5960*/  @P2 STG.E.128 [R22.64], R52 ;  /* 0x0000003416002986 */ /* 0x0045e2000c101d0a */
[----:B------:R-:W-:Y:S02]  /*5970*/  ISETP.LT.AND P3, PT, R24, c[0x0][0x178], !P0 ;  /* 0x00005e0018007a0c */ /* 0x000fe40004761270 */
[----:B------:R-:W-:Y:S02]  /*5980*/  LEA R3, R0, R41, 0x8 ;  /* 0x0000002900037211 */ /* 0x000fe400078e40ff */
[----:B------:R-:W-:Y:S02]  /*5990*/  ISETP.LT.AND P2, PT, R25, c[0x0][0x178], !P0 ;  /* 0x00005e0019007a0c */ /* 0x000fe40004741270 */
[----:B------:R-:W-:Y:S02]  /*59a0*/  ISETP.LT.AND P1, PT, R26, c[0x0][0x178], !P0 ;  /* 0x00005e001a007a0c */ /* 0x000fe40004721270 */
[----:B------:R-:W-:-:S02]  /*59b0*/  ISETP.LT.AND P0, PT, R28, c[0x0][0x178], !P0 ;  /* 0x00005e001c007a0c */ /* 0x000fc40004701270 */
[-C--:B------:R-:W-:Y:S02]  /*59c0*/  LEA R25, R25, R41.reuse, 0x8 ;  /* 0x0000002919197211 */ /* 0x080fe400078e40ff */
[-C--:B------:R-:W-:Y:S02]  /*59d0*/  LEA R26, R26, R41.reuse, 0x8 ;  /* 0x000000291a1a7211 */ /* 0x080fe400078e40ff */
[----:B-1----:R-:W-:Y:S01]  /*59e0*/  LEA R20, R2, R41, 0x8 ;  /* 0x0000002902147211 */ /* 0x002fe200078e40ff */
[----:B------:R-:W-:Y:S01]  /*59f0*/  IMAD.WIDE R2, R3, R37, c[0x0][0x170] ;  /* 0x00005c0003027625 */ /* 0x000fe200078e0225 */
[----:B--2---:R-:W-:-:S03]  /*5a00*/  LEA R22, R24, R41, 0x8 ;  /* 0x0000002918167211 */ /* 0x004fc600078e40ff */
[-C--:B------:R-:W-:Y:S01]  /*5a10*/  IMAD.WIDE R20, R20, R37.reuse, c[0x0][0x170] ;  /* 0x00005c0014147625 */ /* 0x080fe200078e0225 */
[----:B---3--:R1:W-:Y:S03]  /*5a20*/  @P5 STG.E.128 [R2.64], R8 ;  /* 0x0000000802005986 */ /* 0x0083e6000c101d0a */
[-C--:B------:R-:W-:Y:S01]  /*5a30*/  IMAD.WIDE R22, R22, R37.reuse, c[0x0][0x170] ;  /* 0x00005c0016167625 */ /* 0x080fe200078e0225 */
[----:B----4-:R1:W-:Y:S03]  /*5a40*/  @P4 STG.E.128 [R20.64], R4 ;  /* 0x0000000414004986 */ /* 0x0103e6000c101d0a */
[-C--:B------:R-:W-:Y:S01]  /*5a50*/  IMAD.WIDE R24, R25, R37.reuse, c[0x0][0x170] ;  /* 0x00005c0019187625 */ /* 0x080fe200078e0225 */
[----:B------:R1:W-:Y:S03]  /*5a60*/  @P3 STG.E.128 [R22.64], R12 ;  /* 0x0000000c16003986 */ /* 0x0003e6000c101d0a */
[----:B------:R-:W-:Y:S01]  /*5a70*/  IMAD.WIDE R26, R26, R37, c[0x0][0x170] ;  /* 0x00005c001a1a7625 */ /* 0x000fe200078e0225 */
[----:B------:R1:W-:Y:S04]  /*5a80*/  @P2 STG.E.128 [R24.64], R16 ;  /* 0x0000001018002986 */ /* 0x0003e8000c101d0a */
[----:B------:R1:W-:Y:S01]  /*5a90*/  @P1 STG.E.128 [R26.64], R32 ;  /* 0x000000201a001986 */ /* 0x0003e2000c101d0a */
[----:B------:R-:W-:Y:S05]  /*5aa0*/  @!P0 EXIT ;  /* 0x000000000000894d */ /* 0x000fea0003800000 */
[----:B-1----:R-:W1:Y:S01]  /*5ab0*/  LDS.128 R4, [R40+0x3180] ;  /* 0x0031800028047984 */ /* 0x002e620000000c00 */
[----:B------:R-:W-:-:S05]  /*5ac0*/  LEA R2, R28, R41, 0x8 ;  /* 0x000000291c027211 */ /* 0x000fca00078e40ff */
[----:B------:R-:W-:-:S05]  /*5ad0*/  IMAD.WIDE R2, R2, R37, c[0x0][0x170] ;  /* 0x00005c0002027625 */ /* 0x000fca00078e0225 */
[----:B-1----:R-:W-:Y:S01]  /*5ae0*/  STG.E.128 [R2.64], R4 ;  /* 0x0000000402007986 */ /* 0x002fe2000c101d0a */
[----:B------:R-:W-:Y:S05]  /*5af0*/  EXIT ;  /* 0x000000000000794d */ /* 0x000fea0003800000 */
.L_x_2:
[----:B------:R-:W-:-:S00]  /*5b00*/  BRA `(.L_x_2) ;  /* 0xfffffff000007947 */ /* 0x000fc0000383ffff */
[----:B------:R-:W-:-:S00]  /*5b10*/  NOP ;  /* 0x0000000000007918 */ /* 0x000fc00000000000 */
        /* <DEDUP_REMOVED lines=14> */
.L_x_3:


//--------------------- .nv.shared.triton_mm      --------------------------
	.section	.nv.shared.triton_mm,"aw",@nobits
	.align	16
